//
// Generated by NVIDIA NVVM Compiler
//
// Compiler Build ID: CL-36424714
// Cuda compilation tools, release 13.0, V13.0.88
// Based on NVVM 20.0.0
//

.version 9.0
.target sm_100
.address_size 64

	// .globl	_Z18layer_norm0_kernelPKfPfiii
// _ZZ21row_reduce_sum_kernelfE11partial_sum has been demoted

.visible .entry _Z18layer_norm0_kernelPKfPfiii(
	.param .u64 .ptr .align 1 _Z18layer_norm0_kernelPKfPfiii_param_0,
	.param .u64 .ptr .align 1 _Z18layer_norm0_kernelPKfPfiii_param_1,
	.param .u32 _Z18layer_norm0_kernelPKfPfiii_param_2,
	.param .u32 _Z18layer_norm0_kernelPKfPfiii_param_3,
	.param .u32 _Z18layer_norm0_kernelPKfPfiii_param_4
)
{
	.reg .pred 	%p<21>;
	.reg .b32 	%r<113>;
	.reg .b32 	%f<215>;
	.reg .b64 	%rd<43>;
	// demoted variable
	.shared .align 4 .b8 _ZZ21row_reduce_sum_kernelfE11partial_sum[2048];
	ld.param.u64 	%rd13, [_Z18layer_norm0_kernelPKfPfiii_param_0];
	ld.param.u64 	%rd14, [_Z18layer_norm0_kernelPKfPfiii_param_1];
	ld.param.u32 	%r50, [_Z18layer_norm0_kernelPKfPfiii_param_3];
	ld.param.u32 	%r51, [_Z18layer_norm0_kernelPKfPfiii_param_4];
	cvta.to.global.u64 	%rd1, %rd13;
	cvta.to.global.u64 	%rd2, %rd14;
	mul.lo.s32 	%r1, %r51, %r50;
	mov.u32 	%r52, %ctaid.x;
	mul.lo.s32 	%r2, %r1, %r52;
	mul.wide.u32 	%rd15, %r2, 4;
	add.s64 	%rd3, %rd1, %rd15;
	mov.u32 	%r108, %tid.x;
	shr.s32 	%r53, %r1, 31;
	shr.u32 	%r54, %r53, 25;
	add.s32 	%r55, %r1, %r54;
	shr.s32 	%r4, %r55, 7;
	setp.ge.s32 	%p1, %r108, %r4;
	mov.f32 	%f189, 0f00000000;
	@%p1 bra 	$L__BB0_2;
	mov.u32 	%r56, %ntid.x;
	add.s32 	%r57, %r108, %r56;
	max.u32 	%r58, %r4, %r57;
	setp.lt.u32 	%p2, %r57, %r4;
	selp.u32 	%r59, 1, 0, %p2;
	add.s32 	%r60, %r57, %r59;
	sub.s32 	%r61, %r58, %r60;
	div.u32 	%r62, %r61, %r56;
	add.s32 	%r63, %r62, %r59;
	mad.lo.s32 	%r64, %r56, %r63, %r108;
	mul.wide.u32 	%rd16, %r64, 16;
	add.s64 	%rd17, %rd3, %rd16;
	ld.global.v4.f32 	{%f201, %f200, %f199, %f198}, [%rd17];
	add.f32 	%f58, %f201, %f200;
	add.f32 	%f59, %f58, %f199;
	add.f32 	%f189, %f59, %f198;
$L__BB0_2:
	shl.b32 	%r65, %r108, 2;
	mov.u32 	%r66, _ZZ21row_reduce_sum_kernelfE11partial_sum;
	add.s32 	%r5, %r66, %r65;
	st.shared.f32 	[%r5], %f189;
	mov.u32 	%r6, %ntid.x;
	setp.lt.u32 	%p3, %r6, 8;
	mad.lo.s32 	%r7, %r108, 12, %r5;
	@%p3 bra 	$L__BB0_7;
	mov.u32 	%r97, %r6;
$L__BB0_4:
	shr.u32 	%r9, %r97, 3;
	bar.sync 	0;
	setp.ge.u32 	%p4, %r108, %r9;
	@%p4 bra 	$L__BB0_6;
	ld.shared.v4.f32 	{%f60, %f61, %f62, %f63}, [%r7];
	shl.b32 	%r67, %r9, 4;
	add.s32 	%r68, %r7, %r67;
	ld.shared.v4.f32 	{%f64, %f65, %f66, %f67}, [%r68];
	add.f32 	%f68, %f60, %f64;
	add.f32 	%f69, %f61, %f65;
	add.f32 	%f70, %f62, %f66;
	add.f32 	%f71, %f63, %f67;
	add.f32 	%f72, %f68, %f69;
	add.f32 	%f73, %f72, %f70;
	add.f32 	%f74, %f73, %f71;
	st.shared.f32 	[%r5], %f74;
$L__BB0_6:
	setp.gt.u32 	%p5, %r97, 63;
	mov.u32 	%r97, %r9;
	@%p5 bra 	$L__BB0_4;
$L__BB0_7:
	setp.ge.s32 	%p6, %r108, %r4;
	ld.shared.f32 	%f76, [_ZZ21row_reduce_sum_kernelfE11partial_sum];
	cvt.rn.f32.s32 	%f77, %r1;
	div.rn.f32 	%f11, %f76, %f77;
	bar.sync 	0;
	mov.f32 	%f202, 0f00000000;
	@%p6 bra 	$L__BB0_14;
	add.s32 	%r69, %r108, %r6;
	max.s32 	%r70, %r4, %r69;
	setp.lt.s32 	%p7, %r69, %r4;
	selp.u32 	%r71, 1, 0, %p7;
	add.s32 	%r72, %r69, %r71;
	sub.s32 	%r73, %r70, %r72;
	div.u32 	%r74, %r73, %r6;
	add.s32 	%r10, %r74, %r71;
	and.b32  	%r75, %r10, 3;
	setp.eq.s32 	%p8, %r75, 3;
	mov.f32 	%f202, 0f00000000;
	mov.u32 	%r100, %r108;
	@%p8 bra 	$L__BB0_11;
	mul.wide.u32 	%rd18, %r108, 16;
	add.s64 	%rd20, %rd18, %rd15;
	add.s64 	%rd41, %rd1, %rd20;
	mul.wide.u32 	%rd5, %r6, 16;
	add.s32 	%r76, %r10, 1;
	and.b32  	%r77, %r76, 3;
	neg.s32 	%r98, %r77;
	mov.f32 	%f202, 0f00000000;
	mov.u32 	%r100, %r108;
$L__BB0_10:
	.pragma "nounroll";
	ld.global.v4.f32 	{%f201, %f200, %f199, %f198}, [%rd41];
	sub.f32 	%f81, %f201, %f11;
	sub.f32 	%f82, %f200, %f11;
	mul.f32 	%f83, %f82, %f82;
	fma.rn.f32 	%f84, %f81, %f81, %f83;
	sub.f32 	%f85, %f199, %f11;
	fma.rn.f32 	%f86, %f85, %f85, %f84;
	sub.f32 	%f87, %f198, %f11;
	fma.rn.f32 	%f88, %f87, %f87, %f86;
	add.f32 	%f202, %f202, %f88;
	add.s32 	%r100, %r100, %r6;
	add.s64 	%rd41, %rd41, %rd5;
	add.s32 	%r98, %r98, 1;
	setp.ne.s32 	%p9, %r98, 0;
	@%p9 bra 	$L__BB0_10;
$L__BB0_11:
	setp.lt.u32 	%p10, %r10, 3;
	@%p10 bra 	$L__BB0_14;
	shl.b32 	%r78, %r6, 1;
	add.s32 	%r103, %r100, %r78;
	shl.b32 	%r18, %r6, 2;
	mad.lo.s32 	%r102, %r6, 3, %r100;
	add.s32 	%r101, %r6, %r100;
$L__BB0_13:
	mul.wide.u32 	%rd21, %r100, 16;
	add.s64 	%rd22, %rd3, %rd21;
	ld.global.v4.f32 	{%f89, %f90, %f91, %f92}, [%rd22];
	sub.f32 	%f93, %f89, %f11;
	sub.f32 	%f94, %f90, %f11;
	mul.f32 	%f95, %f94, %f94;
	fma.rn.f32 	%f96, %f93, %f93, %f95;
	sub.f32 	%f97, %f91, %f11;
	fma.rn.f32 	%f98, %f97, %f97, %f96;
	sub.f32 	%f99, %f92, %f11;
	fma.rn.f32 	%f100, %f99, %f99, %f98;
	add.f32 	%f101, %f202, %f100;
	add.s32 	%r79, %r100, %r6;
	mul.wide.u32 	%rd23, %r101, 16;
	add.s64 	%rd24, %rd3, %rd23;
	ld.global.v4.f32 	{%f102, %f103, %f104, %f105}, [%rd24];
	sub.f32 	%f106, %f102, %f11;
	sub.f32 	%f107, %f103, %f11;
	mul.f32 	%f108, %f107, %f107;
	fma.rn.f32 	%f109, %f106, %f106, %f108;
	sub.f32 	%f110, %f104, %f11;
	fma.rn.f32 	%f111, %f110, %f110, %f109;
	sub.f32 	%f112, %f105, %f11;
	fma.rn.f32 	%f113, %f112, %f112, %f111;
	add.f32 	%f114, %f101, %f113;
	add.s32 	%r80, %r79, %r6;
	mul.wide.u32 	%rd25, %r103, 16;
	add.s64 	%rd26, %rd3, %rd25;
	ld.global.v4.f32 	{%f115, %f116, %f117, %f118}, [%rd26];
	sub.f32 	%f119, %f115, %f11;
	sub.f32 	%f120, %f116, %f11;
	mul.f32 	%f121, %f120, %f120;
	fma.rn.f32 	%f122, %f119, %f119, %f121;
	sub.f32 	%f123, %f117, %f11;
	fma.rn.f32 	%f124, %f123, %f123, %f122;
	sub.f32 	%f125, %f118, %f11;
	fma.rn.f32 	%f126, %f125, %f125, %f124;
	add.f32 	%f127, %f114, %f126;
	add.s32 	%r81, %r80, %r6;
	mul.wide.u32 	%rd27, %r102, 16;
	add.s64 	%rd28, %rd3, %rd27;
	ld.global.v4.f32 	{%f201, %f200, %f199, %f198}, [%rd28];
	sub.f32 	%f128, %f201, %f11;
	sub.f32 	%f129, %f200, %f11;
	mul.f32 	%f130, %f129, %f129;
	fma.rn.f32 	%f131, %f128, %f128, %f130;
	sub.f32 	%f132, %f199, %f11;
	fma.rn.f32 	%f133, %f132, %f132, %f131;
	sub.f32 	%f134, %f198, %f11;
	fma.rn.f32 	%f135, %f134, %f134, %f133;
	add.f32 	%f202, %f127, %f135;
	add.s32 	%r100, %r81, %r6;
	add.s32 	%r103, %r103, %r18;
	add.s32 	%r102, %r102, %r18;
	add.s32 	%r101, %r101, %r18;
	setp.lt.s32 	%p11, %r100, %r4;
	@%p11 bra 	$L__BB0_13;
$L__BB0_14:
	setp.lt.u32 	%p12, %r6, 8;
	st.shared.f32 	[%r5], %f202;
	@%p12 bra 	$L__BB0_19;
	mov.u32 	%r105, %r6;
$L__BB0_16:
	shr.u32 	%r30, %r105, 3;
	bar.sync 	0;
	setp.ge.u32 	%p13, %r108, %r30;
	@%p13 bra 	$L__BB0_18;
	ld.shared.v4.f32 	{%f136, %f137, %f138, %f139}, [%r7];
	shl.b32 	%r82, %r30, 4;
	add.s32 	%r83, %r7, %r82;
	ld.shared.v4.f32 	{%f140, %f141, %f142, %f143}, [%r83];
	add.f32 	%f144, %f136, %f140;
	add.f32 	%f145, %f137, %f141;
	add.f32 	%f146, %f138, %f142;
	add.f32 	%f147, %f139, %f143;
	add.f32 	%f148, %f144, %f145;
	add.f32 	%f149, %f148, %f146;
	add.f32 	%f150, %f149, %f147;
	st.shared.f32 	[%r5], %f150;
$L__BB0_18:
	setp.gt.u32 	%p14, %r105, 63;
	mov.u32 	%r105, %r30;
	@%p14 bra 	$L__BB0_16;
$L__BB0_19:
	setp.ge.s32 	%p15, %r108, %r4;
	ld.shared.f32 	%f151, [_ZZ21row_reduce_sum_kernelfE11partial_sum];
	add.f32 	%f152, %f151, 0f49742400;
	rsqrt.approx.f32 	%f35, %f152;
	bar.sync 	0;
	@%p15 bra 	$L__BB0_26;
	add.s32 	%r84, %r108, %r6;
	max.s32 	%r85, %r4, %r84;
	setp.lt.s32 	%p16, %r84, %r4;
	selp.u32 	%r86, 1, 0, %p16;
	add.s32 	%r87, %r84, %r86;
	sub.s32 	%r88, %r85, %r87;
	div.u32 	%r89, %r88, %r6;
	add.s32 	%r31, %r89, %r86;
	and.b32  	%r90, %r31, 3;
	setp.eq.s32 	%p17, %r90, 3;
	@%p17 bra 	$L__BB0_23;
	mul.wide.u32 	%rd29, %r108, 16;
	add.s64 	%rd31, %rd29, %rd15;
	add.s64 	%rd42, %rd2, %rd31;
	mul.wide.u32 	%rd9, %r6, 16;
	add.s32 	%r91, %r31, 1;
	and.b32  	%r92, %r91, 3;
	neg.s32 	%r106, %r92;
$L__BB0_22:
	.pragma "nounroll";
	sub.f32 	%f153, %f201, %f11;
	mul.f32 	%f201, %f35, %f153;
	sub.f32 	%f154, %f200, %f11;
	mul.f32 	%f200, %f35, %f154;
	sub.f32 	%f155, %f199, %f11;
	mul.f32 	%f199, %f35, %f155;
	sub.f32 	%f156, %f198, %f11;
	mul.f32 	%f198, %f35, %f156;
	st.global.v4.f32 	[%rd42], {%f201, %f200, %f199, %f198};
	add.s32 	%r108, %r108, %r6;
	add.s64 	%rd42, %rd42, %rd9;
	add.s32 	%r106, %r106, 1;
	setp.ne.s32 	%p18, %r106, 0;
	@%p18 bra 	$L__BB0_22;
$L__BB0_23:
	setp.lt.u32 	%p19, %r31, 3;
	@%p19 bra 	$L__BB0_26;
	add.s64 	%rd12, %rd2, %rd15;
	shl.b32 	%r93, %r6, 1;
	add.s32 	%r111, %r108, %r93;
	shl.b32 	%r39, %r6, 2;
	mad.lo.s32 	%r110, %r6, 3, %r108;
	add.s32 	%r109, %r6, %r108;
$L__BB0_25:
	sub.f32 	%f157, %f201, %f11;
	mul.f32 	%f158, %f35, %f157;
	sub.f32 	%f159, %f200, %f11;
	mul.f32 	%f160, %f35, %f159;
	sub.f32 	%f161, %f199, %f11;
	mul.f32 	%f162, %f35, %f161;
	sub.f32 	%f163, %f198, %f11;
	mul.f32 	%f164, %f35, %f163;
	mul.wide.u32 	%rd33, %r108, 16;
	add.s64 	%rd34, %rd12, %rd33;
	st.global.v4.f32 	[%rd34], {%f158, %f160, %f162, %f164};
	add.s32 	%r94, %r108, %r6;
	sub.f32 	%f165, %f158, %f11;
	mul.f32 	%f166, %f35, %f165;
	sub.f32 	%f167, %f160, %f11;
	mul.f32 	%f168, %f35, %f167;
	sub.f32 	%f169, %f162, %f11;
	mul.f32 	%f170, %f35, %f169;
	sub.f32 	%f171, %f164, %f11;
	mul.f32 	%f172, %f35, %f171;
	mul.wide.u32 	%rd35, %r109, 16;
	add.s64 	%rd36, %rd12, %rd35;
	st.global.v4.f32 	[%rd36], {%f166, %f168, %f170, %f172};
	add.s32 	%r95, %r94, %r6;
	sub.f32 	%f173, %f166, %f11;
	mul.f32 	%f174, %f35, %f173;
	sub.f32 	%f175, %f168, %f11;
	mul.f32 	%f176, %f35, %f175;
	sub.f32 	%f177, %f170, %f11;
	mul.f32 	%f178, %f35, %f177;
	sub.f32 	%f179, %f172, %f11;
	mul.f32 	%f180, %f35, %f179;
	mul.wide.u32 	%rd37, %r111, 16;
	add.s64 	%rd38, %rd12, %rd37;
	st.global.v4.f32 	[%rd38], {%f174, %f176, %f178, %f180};
	add.s32 	%r96, %r95, %r6;
	sub.f32 	%f181, %f174, %f11;
	mul.f32 	%f201, %f35, %f181;
	sub.f32 	%f182, %f176, %f11;
	mul.f32 	%f200, %f35, %f182;
	sub.f32 	%f183, %f178, %f11;
	mul.f32 	%f199, %f35, %f183;
	sub.f32 	%f184, %f180, %f11;
	mul.f32 	%f198, %f35, %f184;
	mul.wide.u32 	%rd39, %r110, 16;
	add.s64 	%rd40, %rd12, %rd39;
	st.global.v4.f32 	[%rd40], {%f201, %f200, %f199, %f198};
	add.s32 	%r108, %r96, %r6;
	add.s32 	%r111, %r111, %r39;
	add.s32 	%r110, %r110, %r39;
	add.s32 	%r109, %r109, %r39;
	setp.lt.s32 	%p20, %r108, %r4;
	@%p20 bra 	$L__BB0_25;
$L__BB0_26:
	ret;

}


// ===== COMPILED SASS (sm_100) =====

	.target	sm_100

	.elftype	@"ET_EXEC"


//--------------------- .note.nv.tkinfo           --------------------------
	.section	.note.nv.tkinfo,"",@"SHT_NOTE"
	.sectionflags	@"SHF_NOTE_NV_TKINFO"
	.tkinfo
        /*0018*/ 	.word	0x00000002
        /*0030*/ 	.string	""
        /*0030*/ 	.string	"ptxas"
        /*0030*/ 	.string	"Cuda compilation tools, release 13.0, V13.0.88"
        /*0030*/ 	.string	"Build cuda_13.0.r13.0/compiler.36424714_0"
        /*0030*/ 	.string	"-arch sm_100 -m 64 "



//--------------------- .note.nv.cuinfo           --------------------------
	.section	.note.nv.cuinfo,"",@"SHT_NOTE"
	.sectionflags	@"SHF_NOTE_NV_CUINFO"
        /*0018*/ 	.short	0x0002
        /*001a*/ 	.short	0x0064
        /*001c*/ 	.short	0x0082
	.zero		2


//--------------------- .nv.info                  --------------------------
	.section	.nv.info,"",@"SHT_CUDA_INFO"
	.align	4


	//----- nvinfo : EIATTR_REGCOUNT
	.align		4
        /*0000*/ 	.byte	0x04, 0x2f
        /*0002*/ 	.short	(.L_1 - .L_0)
	.align		4
.L_0:
        /*0004*/ 	.word	index@(_Z18layer_norm0_kernelPKfPfiii)
        /*0008*/ 	.word	0x00000026


	//----- nvinfo : EIATTR_FRAME_SIZE
	.align		4
.L_1:
        /*000c*/ 	.byte	0x04, 0x11
        /*000e*/ 	.short	(.L_3 - .L_2)
	.align		4
.L_2:
        /*0010*/ 	.word	index@($__internal_0_$__cuda_sm3x_div_rn_noftz_f32_slowpath)
        /*0014*/ 	.word	0x00000000


	//----- nvinfo : EIATTR_FRAME_SIZE
	.align		4
.L_3:
        /*0018*/ 	.byte	0x04, 0x11
        /*001a*/ 	.short	(.L_5 - .L_4)
	.align		4
.L_4:
        /*001c*/ 	.word	index@(_Z18layer_norm0_kernelPKfPfiii)
        /*0020*/ 	.word	0x00000000


	//----- nvinfo : EIATTR_MIN_STACK_SIZE
	.align		4
.L_5:
        /*0024*/ 	.byte	0x04, 0x12
        /*0026*/ 	.short	(.L_7 - .L_6)
	.align		4
.L_6:
        /*0028*/ 	.word	index@(_Z18layer_norm0_kernelPKfPfiii)
        /*002c*/ 	.word	0x00000000
.L_7:


//--------------------- .nv.compat                --------------------------
	.section	.nv.compat,"",@"SHT_CUDA_COMPAT_INFO"
	.align	4
        /*0000*/ 	.byte	0x02, 0x09, 0x00, 0x00, 0x02, 0x02, 0x01, 0x00, 0x02, 0x05, 0x05, 0x00, 0x03, 0x07, 0x01, 0x01
        /*0010*/ 	.byte	0x02, 0x03, 0x00, 0x00, 0x02, 0x06, 0x01, 0x00, 0x04, 0x0b, 0x08, 0x00, 0x01, 0x00, 0x00, 0x00
        /*0020*/ 	.byte	0x00, 0x00, 0x00, 0x00


//--------------------- .nv.info._Z18layer_norm0_kernelPKfPfiii --------------------------
	.section	.nv.info._Z18layer_norm0_kernelPKfPfiii,"",@"SHT_CUDA_INFO"
	.sectionflags	@""
	.align	4


	//----- nvinfo : EIATTR_CUDA_API_VERSION
	.align		4
        /*0000*/ 	.byte	0x04, 0x37
        /*0002*/ 	.short	(.L_9 - .L_8)
.L_8:
        /*0004*/ 	.word	0x00000082


	//----- nvinfo : EIATTR_KPARAM_INFO
	.align		4
.L_9:
        /*0008*/ 	.byte	0x04, 0x17
        /*000a*/ 	.short	(.L_11 - .L_10)
.L_10:
        /*000c*/ 	.word	0x00000000
        /*0010*/ 	.short	0x0004
        /*0012*/ 	.short	0x0018
        /*0014*/ 	.byte	0x00, 0xf0, 0x11, 0x00


	//----- nvinfo : EIATTR_KPARAM_INFO
	.align		4
.L_11:
        /*0018*/ 	.byte	0x04, 0x17
        /*001a*/ 	.short	(.L_13 - .L_12)
.L_12:
        /*001c*/ 	.word	0x00000000
        /*0020*/ 	.short	0x0003
        /*0022*/ 	.short	0x0014
        /*0024*/ 	.byte	0x00, 0xf0, 0x11, 0x00


	//----- nvinfo : EIATTR_KPARAM_INFO
	.align		4
.L_13:
        /*0028*/ 	.byte	0x04, 0x17
        /*002a*/ 	.short	(.L_15 - .L_14)
.L_14:
        /*002c*/ 	.word	0x00000000
        /*0030*/ 	.short	0x0002
        /*0032*/ 	.short	0x0010
        /*0034*/ 	.byte	0x00, 0xf0, 0x11, 0x00


	//----- nvinfo : EIATTR_KPARAM_INFO
	.align		4
.L_15:
        /*0038*/ 	.byte	0x04, 0x17
        /*003a*/ 	.short	(.L_17 - .L_16)
.L_16:
        /*003c*/ 	.word	0x00000000
        /*0040*/ 	.short	0x0001
        /*0042*/ 	.short	0x0008
        /*0044*/ 	.byte	0x00, 0xf5, 0x21, 0x00


	//----- nvinfo : EIATTR_KPARAM_INFO
	.align		4
.L_17:
        /*0048*/ 	.byte	0x04, 0x17
        /*004a*/ 	.short	(.L_19 - .L_18)
.L_18:
        /*004c*/ 	.word	0x00000000
        /*0050*/ 	.short	0x0000
        /*0052*/ 	.short	0x0000
        /*0054*/ 	.byte	0x00, 0xf5, 0x21, 0x00


	//----- nvinfo : EIATTR_SPARSE_MMA_MASK
	.align		4
.L_19:
        /*0058*/ 	.byte	0x03, 0x50
        /*005a*/ 	.short	0x0000


	//----- nvinfo : EIATTR_MAXREG_COUNT
	.align		4
        /*005c*/ 	.byte	0x03, 0x1b
        /*005e*/ 	.short	0x00ff


	//----- nvinfo : EIATTR_NUM_BARRIERS
	.align		4
        /*0060*/ 	.byte	0x02, 0x4c
        /*0062*/ 	.byte	0x01
	.zero		1


	//----- nvinfo : EIATTR_MERCURY_ISA_VERSION
	.align		4
        /*0064*/ 	.byte	0x03, 0x5f
        /*0066*/ 	.short	0x0101


	//----- nvinfo : EIATTR_VRC_CTA_INIT_COUNT
	.align		4
        /*0068*/ 	.byte	0x02, 0x4a
	.zero		1
	.zero		1


	//----- nvinfo : EIATTR_EXIT_INSTR_OFFSETS
	.align		4
        /*006c*/ 	.byte	0x04, 0x1c
        /*006e*/ 	.short	(.L_21 - .L_20)


	//   ....[0]....
.L_20:
        /*0070*/ 	.word	0x00000fa0


	//   ....[1]....
        /*0074*/ 	.word	0x00001360


	//   ....[2]....
        /*0078*/ 	.word	0x000016c0


	//----- nvinfo : EIATTR_CRS_STACK_SIZE
	.align		4
.L_21:
        /*007c*/ 	.byte	0x04, 0x1e
        /*007e*/ 	.short	(.L_23 - .L_22)
.L_22:
        /*0080*/ 	.word	0x00000000


	//----- nvinfo : EIATTR_CBANK_PARAM_SIZE
	.align		4
.L_23:
        /*0084*/ 	.byte	0x03, 0x19
        /*0086*/ 	.short	0x001c


	//----- nvinfo : EIATTR_PARAM_CBANK
	.align		4
        /*0088*/ 	.byte	0x04, 0x0a
        /*008a*/ 	.short	(.L_25 - .L_24)
	.align		4
.L_24:
        /*008c*/ 	.word	index@(.nv.constant0._Z18layer_norm0_kernelPKfPfiii)
        /*0090*/ 	.short	0x0380
        /*0092*/ 	.short	0x001c


	//----- nvinfo : EIATTR_SW_WAR
	.align		4
.L_25:
        /*0094*/ 	.byte	0x04, 0x36
        /*0096*/ 	.short	(.L_27 - .L_26)
.L_26:
        /*0098*/ 	.word	0x00000008
.L_27:


//--------------------- .nv.callgraph             --------------------------
	.section	.nv.callgraph,"",@"SHT_CUDA_CALLGRAPH"
	.align	4
	.sectionentsize	8
	.align		4
        /*0000*/ 	.word	0x00000000
	.align		4
        /*0004*/ 	.word	0xffffffff
	.align		4
        /*0008*/ 	.word	0x00000000
	.align		4
        /*000c*/ 	.word	0xfffffffe
	.align		4
        /*0010*/ 	.word	0x00000000
	.align		4
        /*0014*/ 	.word	0xfffffffd
	.align		4
        /*0018*/ 	.word	0x00000000
	.align		4
        /*001c*/ 	.word	0xfffffffc


//--------------------- .text._Z18layer_norm0_kernelPKfPfiii --------------------------
	.section	.text._Z18layer_norm0_kernelPKfPfiii,"ax",@progbits
	.align	128
        .global         _Z18layer_norm0_kernelPKfPfiii
        .type           _Z18layer_norm0_kernelPKfPfiii,@function
        .size           _Z18layer_norm0_kernelPKfPfiii,(.L_x_30 - _Z18layer_norm0_kernelPKfPfiii)
        .other          _Z18layer_norm0_kernelPKfPfiii,@"STO_CUDA_ENTRY STV_DEFAULT"
_Z18layer_norm0_kernelPKfPfiii:
.text._Z18layer_norm0_kernelPKfPfiii:
[----:B------:R-:W-:Y:S01]  /*0000*/  LDC R1, c[0x0][0x37c] ;  /* 0x0000df00ff017b82 */ /* 0x000fe20000000800 */
[----:B------:R-:W0:Y:S01]  /*0010*/  LDCU UR4, c[0x0][0x398] ;  /* 0x00007300ff0477ac */ /* 0x000e220008000800 */
[----:B------:R-:W1:Y:S01]  /*0020*/  S2R R26, SR_CTAID.X ;  /* 0x00000000001a7919 */ /* 0x000e620000002500 */
[----:B------:R-:W-:Y:S01]  /*0030*/  BSSY.RECONVERGENT B0, `(.L_x_0) ;  /* 0x000002f000007945 */ /* 0x000fe20003800200 */
[----:B------:R-:W-:Y:S01]  /*0040*/  HFMA2 R9, -RZ, RZ, 0, 0 ;  /* 0x00000000ff097431 */ /* 0x000fe200000001ff */
[----:B------:R-:W0:Y:S01]  /*0050*/  LDCU UR5, c[0x0][0x394] ;  /* 0x00007280ff0577ac */ /* 0x000e220008000800 */
[----:B------:R-:W2:Y:S01]  /*0060*/  S2R R21, SR_TID.X ;  /* 0x0000000000157919 */ /* 0x000ea20000002100 */
[----:B------:R-:W3:Y:S01]  /*0070*/  LDCU.64 UR6, c[0x0][0x380] ;  /* 0x00007000ff0677ac */ /* 0x000ee20008000a00 */
[----:B------:R-:W4:Y:S01]  /*0080*/  LDCU.64 UR8, c[0x0][0x358] ;  /* 0x00006b00ff0877ac */ /* 0x000f220008000a00 */
[----:B0-----:R-:W-:-:S04]  /*0090*/  UIMAD UR4, UR4, UR5, URZ ;  /* 0x00000005040472a4 */ /* 0x001fc8000f8e02ff */
[----:B------:R-:W-:-:S04]  /*00a0*/  USHF.R.S32.HI UR5, URZ, 0x1f, UR4 ;  /* 0x0000001fff057899 */ /* 0x000fc80008011404 */
[----:B------:R-:W-:Y:S02]  /*00b0*/  ULEA.HI UR5, UR5, UR4, URZ, 0x7 ;  /* 0x0000000405057291 */ /* 0x000fe4000f8f38ff */
[----:B-1----:R-:W-:Y:S02]  /*00c0*/  IMAD R26, R26, UR4, RZ ;  /* 0x000000041a1a7c24 */ /* 0x002fe4000f8e02ff */
[----:B------:R-:W-:Y:S02]  /*00d0*/  USHF.R.S32.HI UR5, URZ, 0x7, UR5 ;  /* 0x00000007ff057899 */ /* 0x000fe40008011405 */
[----:B------:R-:W-:-:S04]  /*00e0*/  IMAD.WIDE.U32 R26, R26, 0x4, RZ ;  /* 0x000000041a1a7825 */ /* 0x000fc800078e00ff */
[----:B--2---:R-:W-:Y:S02]  /*00f0*/  ISETP.GE.AND P0, PT, R21, UR5, PT ;  /* 0x0000000515007c0c */ /* 0x004fe4000bf06270 */
[----:B---3--:R-:W-:-:S04]  /*0100*/  IADD3 R30, P1, PT, R26, UR6, RZ ;  /* 0x000000061a1e7c10 */ /* 0x008fc8000ff3e0ff */
[----:B------:R-:W-:-:S07]  /*0110*/  IADD3.X R31, PT, PT, R27, UR7, RZ, P1, !PT ;  /* 0x000000071b1f7c10 */ /* 0x000fce0008ffe4ff */
[----:B----4-:R-:W-:Y:S05]  /*0120*/  @P0 BRA `(.L_x_1) ;  /* 0x00000000007c0947 */ /* 0x010fea0003800000 */
[----:B------:R-:W0:Y:S02]  /*0130*/  LDCU UR6, c[0x0][0x360] ;  /* 0x00006c00ff0677ac */ /* 0x000e240008000800 */
[----:B0-----:R-:W0:Y:S01]  /*0140*/  I2F.U32.RP R6, UR6 ;  /* 0x0000000600067d06 */ /* 0x001e220008209000 */
[----:B------:R-:W-:Y:S01]  /*0150*/  VIADD R0, R21, UR6 ;  /* 0x0000000615007c36 */ /* 0x000fe20008000000 */
[----:B------:R-:W-:-:S04]  /*0160*/  ISETP.NE.U32.AND P2, PT, RZ, UR6, PT ;  /* 0x00000006ff007c0c */ /* 0x000fc8000bf45070 */
[C---:B------:R-:W-:Y:S02]  /*0170*/  ISETP.GE.U32.AND P0, PT, R0.reuse, UR5, PT ;  /* 0x0000000500007c0c */ /* 0x040fe4000bf06070 */
[----:B------:R-:W-:Y:S02]  /*0180*/  VIMNMX.U32 R5, PT, PT, R0, UR5, !PT ;  /* 0x0000000500057c48 */ /* 0x000fe4000ffe0000 */
[----:B------:R-:W-:-:S04]  /*0190*/  SEL R4, RZ, 0x1, P0 ;  /* 0x00000001ff047807 */ /* 0x000fc80000000000 */
[----:B------:R-:W-:Y:S01]  /*01a0*/  IADD3 R5, PT, PT, R5, -R0, -R4 ;  /* 0x8000000005057210 */ /* 0x000fe20007ffe804 */
[----:B0-----:R-:W0:Y:S02]  /*01b0*/  MUFU.RCP R6, R6 ;  /* 0x0000000600067308 */ /* 0x001e240000001000 */
[----:B0-----:R-:W-:-:S06]  /*01c0*/  IADD3 R2, PT, PT, R6, 0xffffffe, RZ ;  /* 0x0ffffffe06027810 */ /* 0x001fcc0007ffe0ff */
[----:B------:R0:W1:Y:S02]  /*01d0*/  F2I.FTZ.U32.TRUNC.NTZ R3, R2 ;  /* 0x0000000200037305 */ /* 0x000064000021f000 */
[----:B0-----:R-:W-:Y:S02]  /*01e0*/  MOV R2, RZ ;  /* 0x000000ff00027202 */ /* 0x001fe40000000f00 */
[----:B-1----:R-:W-:-:S05]  /*01f0*/  IADD3 R7, PT, PT, RZ, -R3, RZ ;  /* 0x80000003ff077210 */ /* 0x002fca0007ffe0ff */
[----:B------:R-:W-:-:S04]  /*0200*/  IMAD R7, R7, UR6, RZ ;  /* 0x0000000607077c24 */ /* 0x000fc8000f8e02ff */
[----:B------:R-:W-:-:S06]  /*0210*/  IMAD.HI.U32 R6, R3, R7, R2 ;  /* 0x0000000703067227 */ /* 0x000fcc00078e0002 */
[----:B------:R-:W-:-:S05]  /*0220*/  IMAD.HI.U32 R3, R6, R5, RZ ;  /* 0x0000000506037227 */ /* 0x000fca00078e00ff */
[----:B------:R-:W-:-:S05]  /*0230*/  IADD3 R0, PT, PT, -R3, RZ, RZ ;  /* 0x000000ff03007210 */ /* 0x000fca0007ffe1ff */
[----:B------:R-:W-:-:S05]  /*0240*/  IMAD R5, R0, UR6, R5 ;  /* 0x0000000600057c24 */ /* 0x000fca000f8e0205 */
[----:B------:R-:W-:-:S13]  /*0250*/  ISETP.GE.U32.AND P0, PT, R5, UR6, PT ;  /* 0x0000000605007c0c */ /* 0x000fda000bf06070 */
[----:B------:R-:W-:Y:S01]  /*0260*/  @P0 IADD3 R5, PT, PT, R5, -UR6, RZ ;  /* 0x8000000605050c10 */ /* 0x000fe2000fffe0ff */
[----:B------:R-:W-:-:S03]  /*0270*/  @P0 VIADD R3, R3, 0x1 ;  /* 0x0000000103030836 */ /* 0x000fc60000000000 */
[----:B------:R-:W-:-:S13]  /*0280*/  ISETP.GE.U32.AND P1, PT, R5, UR6, PT ;  /* 0x0000000605007c0c */ /* 0x000fda000bf26070 */
[----:B------:R-:W-:Y:S02]  /*0290*/  @P1 IADD3 R3, PT, PT, R3, 0x1, RZ ;  /* 0x0000000103031810 */ /* 0x000fe40007ffe0ff */
[----:B------:R-:W-:-:S04]  /*02a0*/  @!P2 LOP3.LUT R3, RZ, UR6, RZ, 0x33, !PT ;  /* 0x00000006ff03ac12 */ /* 0x000fc8000f8e33ff */
[----:B------:R-:W-:-:S05]  /*02b0*/  IADD3 R4, PT, PT, R4, R3, RZ ;  /* 0x0000000304047210 */ /* 0x000fca0007ffe0ff */
[----:B------:R-:W-:-:S04]  /*02c0*/  IMAD R5, R4, UR6, R21 ;  /* 0x0000000604057c24 */ /* 0x000fc8000f8e0215 */
[----:B------:R-:W-:-:S06]  /*02d0*/  IMAD.WIDE.U32 R4, R5, 0x10, R30 ;  /* 0x0000001005047825 */ /* 0x000fcc00078e001e */
[----:B------:R-:W2:Y:S02]  /*02e0*/  LDG.E.128 R4, desc[UR8][R4.64] ;  /* 0x0000000804047981 */ /* 0x000ea4000c1e1d00 */
[----:B--2---:R-:W-:-:S04]  /*02f0*/  FADD R3, R4, R5 ;  /* 0x0000000504037221 */ /* 0x004fc80000000000 */
[----:B------:R-:W-:-:S04]  /*0300*/  FADD R0, R6, R3 ;  /* 0x0000000306007221 */ /* 0x000fc80000000000 */
[----:B------:R-:W-:-:S07]  /*0310*/  FADD R9, R7, R0 ;  /* 0x0000000007097221 */ /* 0x000fce0000000000 */
.L_x_1:
[----:B------:R-:W-:Y:S05]  /*0320*/  BSYNC.RECONVERGENT B0 ;  /* 0x0000000000007941 */ /* 0x000fea0003800200 */
.L_x_0:
[----:B------:R-:W0:Y:S01]  /*0330*/  S2UR UR7, SR_CgaCtaId ;  /* 0x00000000000779c3 */ /* 0x000e220000008800 */
[----:B------:R-:W-:-:S07]  /*0340*/  UMOV UR6, 0x400 ;  /* 0x0000040000067882 */ /* 0x000fce0000000000 */
[----:B------:R-:W1:Y:S01]  /*0350*/  LDC R0, c[0x0][0x360] ;  /* 0x0000d800ff007b82 */ /* 0x000e620000000800 */
[----:B0-----:R-:W-:-:S06]  /*0360*/  ULEA UR6, UR7, UR6, 0x18 ;  /* 0x0000000607067291 */ /* 0x001fcc000f8ec0ff */
[----:B------:R-:W-:Y:S02]  /*0370*/  LEA R2, R21, UR6, 0x2 ;  /* 0x0000000615027c11 */ /* 0x000fe4000f8e10ff */
[----:B-1----:R-:W-:-:S03]  /*0380*/  ISETP.GE.U32.AND P0, PT, R0, 0x8, PT ;  /* 0x000000080000780c */ /* 0x002fc60003f06070 */
[----:B------:R0:W-:Y:S01]  /*0390*/  STS [R2], R9 ;  /* 0x0000000902007388 */ /* 0x0001e20000000800 */
[----:B------:R-:W-:-:S09]  /*03a0*/  IMAD R3, R21, 0xc, R2 ;  /* 0x0000000c15037824 */ /* 0x000fd200078e0202 */
[----:B0-----:R-:W-:Y:S05]  /*03b0*/  @!P0 BRA `(.L_x_2) ;  /* 0x0000000000548947 */ /* 0x001fea0003800000 */
[----:B------:R-:W-:-:S07]  /*03c0*/  MOV R8, R0 ;  /* 0x0000000000087202 */ /* 0x000fce0000000f00 */
.L_x_5:
[----:B------:R-:W-:Y:S01]  /*03d0*/  SHF.R.U32.HI R16, RZ, 0x3, R8 ;  /* 0x00000003ff107819 */ /* 0x000fe20000011608 */
[----:B------:R-:W-:Y:S01]  /*03e0*/  BAR.SYNC.DEFER_BLOCKING 0x0 ;  /* 0x0000000000007b1d */ /* 0x000fe20000010000 */
[----:B------:R-:W-:Y:S02]  /*03f0*/  ISETP.GT.U32.AND P1, PT, R8, 0x3f, PT ;  /* 0x0000003f0800780c */ /* 0x000fe40003f24070 */
[----:B------:R-:W-:-:S03]  /*0400*/  ISETP.GE.U32.AND P0, PT, R21, R16, PT ;  /* 0x000000101500720c */ /* 0x000fc60003f06070 */
[----:B------:R-:W-:Y:S10]  /*0410*/  BSSY.RECONVERGENT B0, `(.L_x_3) ;  /* 0x000000d000007945 */ /* 0x000ff40003800200 */
[----:B0-----:R-:W-:Y:S05]  /*0420*/  @P0 BRA `(.L_x_4) ;  /* 0x00000000002c0947 */ /* 0x001fea0003800000 */
[----:B------:R-:W-:Y:S01]  /*0430*/  IMAD R12, R16, 0x10, R3 ;  /* 0x00000010100c7824 */ /* 0x000fe200078e0203 */
[----:B------:R-:W-:Y:S05]  /*0440*/  LDS.128 R8, [R3] ;  /* 0x0000000003087984 */ /* 0x000fea0000000c00 */
[----:B------:R-:W0:Y:S02]  /*0450*/  LDS.128 R12, [R12] ;  /* 0x000000000c0c7984 */ /* 0x000e240000000c00 */
[----:B0-----:R-:W-:Y:S01]  /*0460*/  FADD R8, R8, R12 ;  /* 0x0000000c08087221 */ /* 0x001fe20000000000 */
[----:B------:R-:W-:Y:S01]  /*0470*/  FADD R9, R9, R13 ;  /* 0x0000000d09097221 */ /* 0x000fe20000000000 */
[----:B------:R-:W-:Y:S01]  /*0480*/  FADD R10, R10, R14 ;  /* 0x0000000e0a0a7221 */ /* 0x000fe20000000000 */
[----:B------:R-:W-:-:S02]  /*0490*/  FADD R11, R11, R15 ;  /* 0x0000000f0b0b7221 */ /* 0x000fc40000000000 */
[----:B------:R-:W-:-:S04]  /*04a0*/  FADD R9, R8, R9 ;  /* 0x0000000908097221 */ /* 0x000fc80000000000 */
[----:B------:R-:W-:-:S04]  /*04b0*/  FADD R10, R10, R9 ;  /* 0x000000090a0a7221 */ /* 0x000fc80000000000 */
[----:B------:R-:W-:-:S05]  /*04c0*/  FADD R11, R11, R10 ;  /* 0x0000000a0b0b7221 */ /* 0x000fca0000000000 */
[----:B------:R0:W-:Y:S02]  /*04d0*/  STS [R2], R11 ;  /* 0x0000000b02007388 */ /* 0x0001e40000000800 */
.L_x_4:
[----:B------:R-:W-:Y:S05]  /*04e0*/  BSYNC.RECONVERGENT B0 ;  /* 0x0000000000007941 */ /* 0x000fea0003800200 */
.L_x_3:
[----:B------:R-:W-:Y:S01]  /*04f0*/  MOV R8, R16 ;  /* 0x0000001000087202 */ /* 0x000fe20000000f00 */
[----:B------:R-:W-:Y:S06]  /*0500*/  @P1 BRA `(.L_x_5) ;  /* 0xfffffffc00b01947 */ /* 0x000fec000383ffff */
.L_x_2:
[----:B------:R-:W1:Y:S01]  /*0510*/  S2UR UR7, SR_CgaCtaId ;  /* 0x00000000000779c3 */ /* 0x000e620000008800 */
[----:B------:R-:W-:Y:S01]  /*0520*/  UMOV UR6, 0x400 ;  /* 0x0000040000067882 */ /* 0x000fe20000000000 */
[----:B------:R-:W-:Y:S02]  /*0530*/  I2FP.F32.S32 R9, UR4 ;  /* 0x0000000400097c45 */ /* 0x000fe40008201400 */
[----:B------:R-:W-:Y:S02]  /*0540*/  ISETP.GE.AND P2, PT, R21, UR5, PT ;  /* 0x0000000515007c0c */ /* 0x000fe4000bf46270 */
[----:B------:R-:W0:Y:S02]  /*0550*/  MUFU.RCP R10, R9 ;  /* 0x00000009000a7308 */ /* 0x000e240000001000 */
[----:B0-----:R-:W-:Y:S01]  /*0560*/  FFMA R11, -R9, R10, 1 ;  /* 0x3f800000090b7423 */ /* 0x001fe2000000010a */
[----:B-1----:R-:W-:-:S03]  /*0570*/  ULEA UR6, UR7, UR6, 0x18 ;  /* 0x0000000607067291 */ /* 0x002fc6000f8ec0ff */
[----:B------:R-:W-:-:S06]  /*0580*/  FFMA R11, R10, R11, R10 ;  /* 0x0000000b0a0b7223 */ /* 0x000fcc000000000a */
[----:B------:R-:W0:Y:S02]  /*0590*/  LDS R8, [UR6] ;  /* 0x00000006ff087984 */ /* 0x000e240008000800 */
[----:B0-----:R-:W0:Y:S01]  /*05a0*/  FCHK P0, R8, R9 ;  /* 0x0000000908007302 */ /* 0x001e220000000000 */
[----:B------:R-:W-:-:S04]  /*05b0*/  FFMA R20, R8, R11, RZ ;  /* 0x0000000b08147223 */ /* 0x000fc800000000ff */
[----:B------:R-:W-:-:S04]  /*05c0*/  FFMA R10, -R9, R20, R8 ;  /* 0x00000014090a7223 */ /* 0x000fc80000000108 */
[----:B------:R-:W-:Y:S01]  /*05d0*/  FFMA R20, R11, R10, R20 ;  /* 0x0000000a0b147223 */ /* 0x000fe20000000014 */
[----:B0-----:R-:W-:Y:S06]  /*05e0*/  @!P0 BRA `(.L_x_6) ;  /* 0x00000000000c8947 */ /* 0x001fec0003800000 */
[----:B------:R-:W-:-:S07]  /*05f0*/  MOV R10, 0x610 ;  /* 0x00000610000a7802 */ /* 0x000fce0000000f00 */
[----:B------:R-:W-:Y:S05]  /*0600*/  CALL.REL.NOINC `($__internal_0_$__cuda_sm3x_div_rn_noftz_f32_slowpath) ;  /* 0x0000001000307944 */ /* 0x000fea0003c00000 */
[----:B------:R-:W-:-:S07]  /*0610*/  MOV R20, R8 ;  /* 0x0000000800147202 */ /* 0x000fce0000000f00 */
.L_x_6:
[----:B------:R-:W-:Y:S01]  /*0620*/  BAR.SYNC.DEFER_BLOCKING 0x0 ;  /* 0x0000000000007b1d */ /* 0x000fe20000010000 */
[----:B------:R-:W-:-:S05]  /*0630*/  HFMA2 R25, -RZ, RZ, 0, 0 ;  /* 0x00000000ff197431 */ /* 0x000fca00000001ff */
[----:B------:R-:W-:Y:S04]  /*0640*/  BSSY.RECONVERGENT B0, `(.L_x_7) ;  /* 0x0000077000007945 */ /* 0x000fe80003800200 */
[----:B------:R-:W-:Y:S05]  /*0650*/  @P2 BRA `(.L_x_8) ;  /* 0x0000000400d42947 */ /* 0x000fea0003800000 */
[----:B------:R-:W0:Y:S01]  /*0660*/  I2F.U32.RP R13, R0 ;  /* 0x00000000000d7306 */ /* 0x000e220000209000 */
[----:B------:R-:W-:Y:S01]  /*0670*/  IADD3 R10, PT, PT, R21, R0, RZ ;  /* 0x00000000150a7210 */ /* 0x000fe20007ffe0ff */
[----:B------:R-:W-:Y:S01]  /*0680*/  BSSY.RECONVERGENT B1, `(.L_x_9) ;  /* 0x0000038000017945 */ /* 0x000fe20003800200 */
[----:B------:R-:W-:Y:S02]  /*0690*/  ISETP.NE.U32.AND P2, PT, R0, RZ, PT ;  /* 0x000000ff0000720c */ /* 0x000fe40003f45070 */
[C---:B------:R-:W-:Y:S02]  /*06a0*/  ISETP.GE.AND P0, PT, R10.reuse, UR5, PT ;  /* 0x000000050a007c0c */ /* 0x040fe4000bf06270 */
[----:B------:R-:W-:Y:S02]  /*06b0*/  VIMNMX R11, PT, PT, R10, UR5, !PT ;  /* 0x000000050a0b7c48 */ /* 0x000fe4000ffe0100 */
[----:B------:R-:W-:Y:S02]  /*06c0*/  SEL R12, RZ, 0x1, P0 ;  /* 0x00000001ff0c7807 */ /* 0x000fe40000000000 */
[----:B------:R-:W-:-:S02]  /*06d0*/  MOV R25, RZ ;  /* 0x000000ff00197202 */ /* 0x000fc40000000f00 */
[----:B------:R-:W-:Y:S01]  /*06e0*/  IADD3 R11, PT, PT, R11, -R10, -R12 ;  /* 0x8000000a0b0b7210 */ /* 0x000fe20007ffe80c */
[----:B0-----:R-:W0:Y:S01]  /*06f0*/  MUFU.RCP R13, R13 ;  /* 0x0000000d000d7308 */ /* 0x001e220000001000 */
[----:B------:R-:W-:Y:S01]  /*0700*/  MOV R23, R21 ;  /* 0x0000001500177202 */ /* 0x000fe20000000f00 */
[----:B0-----:R-:W-:-:S06]  /*0710*/  VIADD R8, R13, 0xffffffe ;  /* 0x0ffffffe0d087836 */ /* 0x001fcc0000000000 */
[----:B------:R0:W1:Y:S02]  /*0720*/  F2I.FTZ.U32.TRUNC.NTZ R9, R8 ;  /* 0x0000000800097305 */ /* 0x000064000021f000 */
[----:B0-----:R-:W-:Y:S02]  /*0730*/  MOV R8, RZ ;  /* 0x000000ff00087202 */ /* 0x001fe40000000f00 */
[----:B-1----:R-:W-:-:S05]  /*0740*/  IADD3 R15, PT, PT, RZ, -R9, RZ ;  /* 0x80000009ff0f7210 */ /* 0x002fca0007ffe0ff */
[----:B------:R-:W-:-:S04]  /*0750*/  IMAD R15, R15, R0, RZ ;  /* 0x000000000f0f7224 */ /* 0x000fc800078e02ff */
[----:B------:R-:W-:-:S06]  /*0760*/  IMAD.HI.U32 R14, R9, R15, R8 ;  /* 0x0000000f090e7227 */ /* 0x000fcc00078e0008 */
[----:B------:R-:W-:-:S04]  /*0770*/  IMAD.HI.U32 R9, R14, R11, RZ ;  /* 0x0000000b0e097227 */ /* 0x000fc800078e00ff */
[----:B------:R-:W-:-:S04]  /*0780*/  IMAD.MOV R8, RZ, RZ, -R9 ;  /* 0x000000ffff087224 */ /* 0x000fc800078e0a09 */
[----:B------:R-:W-:-:S05]  /*0790*/  IMAD R11, R0, R8, R11 ;  /* 0x00000008000b7224 */ /* 0x000fca00078e020b */
[----:B------:R-:W-:-:S13]  /*07a0*/  ISETP.GE.U32.AND P0, PT, R11, R0, PT ;  /* 0x000000000b00720c */ /* 0x000fda0003f06070 */
[-C--:B------:R-:W-:Y:S02]  /*07b0*/  @P0 IADD3 R11, PT, PT, R11, -R0.reuse, RZ ;  /* 0x800000000b0b0210 */ /* 0x080fe40007ffe0ff */
[----:B------:R-:W-:Y:S02]  /*07c0*/  @P0 IADD3 R9, PT, PT, R9, 0x1, RZ ;  /* 0x0000000109090810 */ /* 0x000fe40007ffe0ff */
[----:B------:R-:W-:-:S13]  /*07d0*/  ISETP.GE.U32.AND P1, PT, R11, R0, PT ;  /* 0x000000000b00720c */ /* 0x000fda0003f26070 */
[----:B------:R-:W-:Y:S02]  /*07e0*/  @P1 IADD3 R9, PT, PT, R9, 0x1, RZ ;  /* 0x0000000109091810 */ /* 0x000fe40007ffe0ff */
[----:B------:R-:W-:-:S05]  /*07f0*/  @!P2 LOP3.LUT R9, RZ, R0, RZ, 0x33, !PT ;  /* 0x00000000ff09a212 */ /* 0x000fca00078e33ff */
[----:B------:R-:W-:-:S05]  /*0800*/  IMAD.IADD R8, R12, 0x1, R9 ;  /* 0x000000010c087824 */ /* 0x000fca00078e0209 */
[----:B------:R-:W-:-:S04]  /*0810*/  LOP3.LUT R9, R8, 0x3, RZ, 0xc0, !PT ;  /* 0x0000000308097812 */ /* 0x000fc800078ec0ff */
[----:B------:R-:W-:-:S13]  /*0820*/  ISETP.NE.AND P0, PT, R9, 0x3, PT ;  /* 0x000000030900780c */ /* 0x000fda0003f05270 */
[----:B------:R-:W-:Y:S05]  /*0830*/  @!P0 BRA `(.L_x_10) ;  /* 0x0000000000708947 */ /* 0x000fea0003800000 */
[----:B------:R-:W0:Y:S01]  /*0840*/  LDCU.64 UR6, c[0x0][0x380] ;  /* 0x00007000ff0677ac */ /* 0x000e220008000a00 */
[----:B------:R-:W-:Y:S01]  /*0850*/  IMAD.WIDE.U32 R4, R21, 0x10, R26 ;  /* 0x0000001015047825 */ /* 0x000fe200078e001a */
[----:B------:R-:W-:Y:S01]  /*0860*/  IADD3 R6, PT, PT, R8, 0x1, RZ ;  /* 0x0000000108067810 */ /* 0x000fe20007ffe0ff */
[----:B------:R-:W-:Y:S01]  /*0870*/  BSSY.RECONVERGENT B2, `(.L_x_10) ;  /* 0x0000018000027945 */ /* 0x000fe20003800200 */
[----:B------:R-:W-:Y:S01]  /*0880*/  MOV R23, R21 ;  /* 0x0000001500177202 */ /* 0x000fe20000000f00 */
[----:B------:R-:W-:Y:S01]  /*0890*/  IMAD.MOV.U32 R25, RZ, RZ, RZ ;  /* 0x000000ffff197224 */ /* 0x000fe200078e00ff */
[----:B------:R-:W-:-:S04]  /*08a0*/  LOP3.LUT R6, R6, 0x3, RZ, 0xc0, !PT ;  /* 0x0000000306067812 */ /* 0x000fc800078ec0ff */
[----:B------:R-:W-:Y:S02]  /*08b0*/  IADD3 R9, PT, PT, -R6, RZ, RZ ;  /* 0x000000ff06097210 */ /* 0x000fe40007ffe1ff */
[----:B0-----:R-:W-:-:S04]  /*08c0*/  IADD3 R10, P0, PT, R4, UR6, RZ ;  /* 0x00000006040a7c10 */ /* 0x001fc8000ff1e0ff */
[----:B------:R-:W-:-:S09]  /*08d0*/  IADD3.X R11, PT, PT, R5, UR7, RZ, P0, !PT ;  /* 0x00000007050b7c10 */ /* 0x000fd200087fe4ff */
.L_x_11:
[----:B------:R-:W2:Y:S01]  /*08e0*/  LDG.E.128 R4, desc[UR8][R10.64] ;  /* 0x000000080a047981 */ /* 0x000ea2000c1e1d00 */
[----:B------:R-:W-:Y:S02]  /*08f0*/  IADD3 R9, PT, PT, R9, 0x1, RZ ;  /* 0x0000000109097810 */ /* 0x000fe40007ffe0ff */
[----:B------:R-:W-:Y:S02]  /*0900*/  IADD3 R23, PT, PT, R0, R23, RZ ;  /* 0x0000001700177210 */ /* 0x000fe40007ffe0ff */
[----:B------:R-:W-:Y:S01]  /*0910*/  ISETP.NE.AND P0, PT, R9, RZ, PT ;  /* 0x000000ff0900720c */ /* 0x000fe20003f05270 */
[--C-:B--2---:R-:W-:Y:S01]  /*0920*/  FADD R13, R5, -R20.reuse ;  /* 0x80000014050d7221 */ /* 0x104fe20000000000 */
[--C-:B------:R-:W-:Y:S01]  /*0930*/  FADD R12, R4, -R20.reuse ;  /* 0x80000014040c7221 */ /* 0x100fe20000000000 */
[--C-:B------:R-:W-:Y:S01]  /*0940*/  FADD R14, R6, -R20.reuse ;  /* 0x80000014060e7221 */ /* 0x100fe20000000000 */
[----:B------:R-:W-:Y:S01]  /*0950*/  FADD R15, R7, -R20 ;  /* 0x80000014070f7221 */ /* 0x000fe20000000000 */
[----:B------:R-:W-:-:S04]  /*0960*/  FMUL R13, R13, R13 ;  /* 0x0000000d0d0d7220 */ /* 0x000fc80000400000 */
[----:B------:R-:W-:-:S04]  /*0970*/  FFMA R13, R12, R12, R13 ;  /* 0x0000000c0c0d7223 */ /* 0x000fc8000000000d */
[----:B------:R-:W-:Y:S01]  /*0980*/  FFMA R14, R14, R14, R13 ;  /* 0x0000000e0e0e7223 */ /* 0x000fe2000000000d */
[----:B------:R-:W-:-:S04]  /*0990*/  IMAD.WIDE.U32 R12, R0, 0x10, R10 ;  /* 0x00000010000c7825 */ /* 0x000fc800078e000a */
[----:B------:R-:W-:Y:S01]  /*09a0*/  FFMA R14, R15, R15, R14 ;  /* 0x0000000f0f0e7223 */ /* 0x000fe2000000000e */
[----:B------:R-:W-:Y:S01]  /*09b0*/  IMAD.MOV.U32 R10, RZ, RZ, R12 ;  /* 0x000000ffff0a7224 */ /* 0x000fe200078e000c */
[----:B------:R-:W-:Y:S02]  /*09c0*/  MOV R11, R13 ;  /* 0x0000000d000b7202 */ /* 0x000fe40000000f00 */
[----:B------:R-:W-:Y:S01]  /*09d0*/  FADD R25, R14, R25 ;  /* 0x000000190e197221 */ /* 0x000fe20000000000 */
[----:B------:R-:W-:Y:S06]  /*09e0*/  @P0 BRA `(.L_x_11) ;  /* 0xfffffffc00bc0947 */ /* 0x000fec000383ffff */
[----:B------:R-:W-:Y:S05]  /*09f0*/  BSYNC.RECONVERGENT B2 ;  /* 0x0000000000027941 */ /* 0x000fea0003800200 */
.L_x_10:
[----:B------:R-:W-:Y:S05]  /*0a00*/  BSYNC.RECONVERGENT B1 ;  /* 0x0000000000017941 */ /* 0x000fea0003800200 */
.L_x_9:
[----:B------:R-:W-:-:S13]  /*0a10*/  ISETP.GE.U32.AND P0, PT, R8, 0x3, PT ;  /* 0x000000030800780c */ /* 0x000fda0003f06070 */
[----:B------:R-:W-:Y:S05]  /*0a20*/  @!P0 BRA `(.L_x_8) ;  /* 0x0000000000e08947 */ /* 0x000fea0003800000 */
[----:B------:R-:W-:Y:S01]  /*0a30*/  BSSY.RECONVERGENT B1, `(.L_x_8) ;  /* 0x0000037000017945 */ /* 0x000fe20003800200 */
[C---:B------:R-:W-:Y:S01]  /*0a40*/  LEA R29, R0.reuse, R23, 0x1 ;  /* 0x00000017001d7211 */ /* 0x040fe200078e08ff */
[----:B------:R-:W-:Y:S02]  /*0a50*/  IMAD R22, R0, 0x3, R23 ;  /* 0x0000000300167824 */ /* 0x000fe400078e0217 */
[----:B------:R-:W-:-:S07]  /*0a60*/  IMAD.IADD R24, R23, 0x1, R0 ;  /* 0x0000000117187824 */ /* 0x000fce00078e0200 */
.L_x_12:
[----:B------:R-:W-:-:S04]  /*0a70*/  IMAD.WIDE.U32 R10, R23, 0x10, R30 ;  /* 0x00000010170a7825 */ /* 0x000fc800078e001e */
[--C-:B------:R-:W-:Y:S02]  /*0a80*/  IMAD.WIDE.U32 R12, R24, 0x10, R30.reuse ;  /* 0x00000010180c7825 */ /* 0x100fe400078e001e */
[----:B------:R-:W2:Y:S04]  /*0a90*/  LDG.E.128 R8, desc[UR8][R10.64] ;  /* 0x000000080a087981 */ /* 0x000ea8000c1e1d00 */
[----:B------:R-:W3:Y:S01]  /*0aa0*/  LDG.E.128 R12, desc[UR8][R12.64] ;  /* 0x000000080c0c7981 */ /* 0x000ee2000c1e1d00 */
[----:B------:R-:W-:-:S04]  /*0ab0*/  IMAD.WIDE.U32 R16, R29, 0x10, R30 ;  /* 0x000000101d107825 */ /* 0x000fc800078e001e */
[----:B------:R-:W-:Y:S02]  /*0ac0*/  IMAD.WIDE.U32 R4, R22, 0x10, R30 ;  /* 0x0000001016047825 */ /* 0x000fe400078e001e */
[----:B------:R-:W4:Y:S04]  /*0ad0*/  LDG.E.128 R16, desc[UR8][R16.64] ;  /* 0x0000000810107981 */ /* 0x000f28000c1e1d00 */
[----:B------:R-:W5:Y:S01]  /*0ae0*/  LDG.E.128 R4, desc[UR8][R4.64] ;  /* 0x0000000804047981 */ /* 0x000f62000c1e1d00 */
[----:B------:R-:W-:-:S04]  /*0af0*/  IADD3 R23, PT, PT, R0, R23, R0 ;  /* 0x0000001700177210 */ /* 0x000fc80007ffe000 */
[----:B------:R-:W-:-:S04]  /*0b00*/  IADD3 R23, PT, PT, R0, R23, R0 ;  /* 0x0000001700177210 */ /* 0x000fc80007ffe000 */
[----:B------:R-:W-:Y:S02]  /*0b10*/  ISETP.GE.AND P0, PT, R23, UR5, PT ;  /* 0x0000000517007c0c */ /* 0x000fe4000bf06270 */
[C---:B------:R-:W-:Y:S02]  /*0b20*/  LEA R24, R0.reuse, R24, 0x2 ;  /* 0x0000001800187211 */ /* 0x040fe400078e10ff */
[C---:B------:R-:W-:Y:S02]  /*0b30*/  LEA R29, R0.reuse, R29, 0x2 ;  /* 0x0000001d001d7211 */ /* 0x040fe400078e10ff */
[----:B------:R-:W-:Y:S01]  /*0b40*/  LEA R22, R0, R22, 0x2 ;  /* 0x0000001600167211 */ /* 0x000fe200078e10ff */
[--C-:B--2---:R-:W-:Y:S01]  /*0b50*/  FADD R9, R9, -R20.reuse ;  /* 0x8000001409097221 */ /* 0x104fe20000000000 */
[----:B------:R-:W-:-:S03]  /*0b60*/  FADD R8, R8, -R20 ;  /* 0x8000001408087221 */ /* 0x000fc60000000000 */
[----:B------:R-:W-:Y:S01]  /*0b70*/  FMUL R9, R9, R9 ;  /* 0x0000000909097220 */ /* 0x000fe20000400000 */
[--C-:B---3--:R-:W-:Y:S01]  /*0b80*/  FADD R13, R13, -R20.reuse ;  /* 0x800000140d0d7221 */ /* 0x108fe20000000000 */
[--C-:B------:R-:W-:Y:S02]  /*0b90*/  FADD R12, R12, -R20.reuse ;  /* 0x800000140c0c7221 */ /* 0x100fe40000000000 */
[----:B------:R-:W-:Y:S01]  /*0ba0*/  FFMA R8, R8, R8, R9 ;  /* 0x0000000808087223 */ /* 0x000fe20000000009 */
[----:B------:R-:W-:Y:S01]  /*0bb0*/  FMUL R13, R13, R13 ;  /* 0x0000000d0d0d7220 */ /* 0x000fe20000400000 */
[--C-:B------:R-:W-:Y:S01]  /*0bc0*/  FADD R9, R10, -R20.reuse ;  /* 0x800000140a097221 */ /* 0x100fe20000000000 */
[--C-:B------:R-:W-:Y:S01]  /*0bd0*/  FADD R14, R14, -R20.reuse ;  /* 0x800000140e0e7221 */ /* 0x100fe20000000000 */
[----:B------:R-:W-:Y:S01]  /*0be0*/  FADD R11, R11, -R20 ;  /* 0x800000140b0b7221 */ /* 0x000fe20000000000 */
[----:B------:R-:W-:Y:S01]  /*0bf0*/  FFMA R13, R12, R12, R13 ;  /* 0x0000000c0c0d7223 */ /* 0x000fe2000000000d */
[----:B------:R-:W-:Y:S01]  /*0c00*/  FFMA R8, R9, R9, R8 ;  /* 0x0000000909087223 */ /* 0x000fe20000000008 */
[----:B------:R-:W-:-:S02]  /*0c10*/  FADD R10, R15, -R20 ;  /* 0x800000140f0a7221 */ /* 0x000fc40000000000 */
[----:B------:R-:W-:Y:S01]  /*0c20*/  FFMA R9, R14, R14, R13 ;  /* 0x0000000e0e097223 */ /* 0x000fe2000000000d */
[----:B------:R-:W-:Y:S01]  /*0c30*/  FFMA R8, R11, R11, R8 ;  /* 0x0000000b0b087223 */ /* 0x000fe20000000008 */
[--C-:B----4-:R-:W-:Y:S02]  /*0c40*/  FADD R17, R17, -R20.reuse ;  /* 0x8000001411117221 */ /* 0x110fe40000000000 */
[----:B------:R-:W-:Y:S01]  /*0c50*/  FFMA R9, R10, R10, R9 ;  /* 0x0000000a0a097223 */ /* 0x000fe20000000009 */
[----:B------:R-:W-:Y:S01]  /*0c60*/  FADD R8, R8, R25 ;  /* 0x0000001908087221 */ /* 0x000fe20000000000 */
[--C-:B-----5:R-:W-:Y:S01]  /*0c70*/  FADD R10, R5, -R20.reuse ;  /* 0x80000014050a7221 */ /* 0x120fe20000000000 */
[--C-:B------:R-:W-:Y:S01]  /*0c80*/  FADD R16, R16, -R20.reuse ;  /* 0x8000001410107221 */ /* 0x100fe20000000000 */
[----:B------:R-:W-:Y:S01]  /*0c90*/  FMUL R17, R17, R17 ;  /* 0x0000001111117220 */ /* 0x000fe20000400000 */
[--C-:B------:R-:W-:Y:S01]  /*0ca0*/  FADD R11, R4, -R20.reuse ;  /* 0x80000014040b7221 */ /* 0x100fe20000000000 */
[----:B------:R-:W-:Y:S01]  /*0cb0*/  FMUL R12, R10, R10 ;  /* 0x0000000a0a0c7220 */ /* 0x000fe20000400000 */
[----:B------:R-:W-:Y:S01]  /*0cc0*/  FADD R8, R8, R9 ;  /* 0x0000000908087221 */ /* 0x000fe20000000000 */
[----:B------:R-:W-:Y:S01]  /*0cd0*/  FFMA R10, R16, R16, R17 ;  /* 0x00000010100a7223 */ /* 0x000fe20000000011 */
[----:B------:R-:W-:Y:S01]  /*0ce0*/  FADD R9, R18, -R20 ;  /* 0x8000001412097221 */ /* 0x000fe20000000000 */
[----:B------:R-:W-:Y:S01]  /*0cf0*/  FFMA R12, R11, R11, R12 ;  /* 0x0000000b0b0c7223 */ /* 0x000fe2000000000c */
[--C-:B------:R-:W-:Y:S01]  /*0d00*/  FADD R11, R6, -R20.reuse ;  /* 0x80000014060b7221 */ /* 0x100fe20000000000 */
[----:B------:R-:W-:Y:S01]  /*0d10*/  FADD R19, R19, -R20 ;  /* 0x8000001413137221 */ /* 0x000fe20000000000 */
[----:B------:R-:W-:Y:S01]  /*0d20*/  FFMA R10, R9, R9, R10 ;  /* 0x00000009090a7223 */ /* 0x000fe2000000000a */
[----:B------:R-:W-:Y:S01]  /*0d30*/  FADD R9, R7, -R20 ;  /* 0x8000001407097221 */ /* 0x000fe20000000000 */
[----:B------:R-:W-:-:S02]  /*0d40*/  FFMA R12, R11, R11, R12 ;  /* 0x0000000b0b0c7223 */ /* 0x000fc4000000000c */
[----:B------:R-:W-:Y:S02]  /*0d50*/  FFMA R19, R19, R19, R10 ;  /* 0x0000001313137223 */ /* 0x000fe4000000000a */
[----:B------:R-:W-:Y:S02]  /*0d60*/  FFMA R9, R9, R9, R12 ;  /* 0x0000000909097223 */ /* 0x000fe4000000000c */
[----:B------:R-:W-:-:S04]  /*0d70*/  FADD R8, R8, R19 ;  /* 0x0000001308087221 */ /* 0x000fc80000000000 */
[----:B------:R-:W-:Y:S01]  /*0d80*/  FADD R25, R8, R9 ;  /* 0x0000000908197221 */ /* 0x000fe20000000000 */
[----:B------:R-:W-:Y:S06]  /*0d90*/  @!P0 BRA `(.L_x_12) ;  /* 0xfffffffc00348947 */ /* 0x000fec000383ffff */
[----:B------:R-:W-:Y:S05]  /*0da0*/  BSYNC.RECONVERGENT B1 ;  /* 0x0000000000017941 */ /* 0x000fea0003800200 */
.L_x_8:
[----:B------:R-:W-:Y:S05]  /*0db0*/  BSYNC.RECONVERGENT B0 ;  /* 0x0000000000007941 */ /* 0x000fea0003800200 */
.L_x_7:
[----:B------:R0:W-:Y:S01]  /*0dc0*/  STS [R2], R25 ;  /* 0x0000001902007388 */ /* 0x0001e20000000800 */
[----:B------:R-:W-:-:S13]  /*0dd0*/  ISETP.GE.U32.AND P0, PT, R0, 0x8, PT ;  /* 0x000000080000780c */ /* 0x000fda0003f06070 */
[----:B0-----:R-:W-:Y:S05]  /*0de0*/  @!P0 BRA `(.L_x_13) ;  /* 0x0000000000548947 */ /* 0x001fea0003800000 */
[----:B------:R-:W-:-:S07]  /*0df0*/  IMAD.MOV.U32 R8, RZ, RZ, R0 ;  /* 0x000000ffff087224 */ /* 0x000fce00078e0000 */
.L_x_16:
[----:B------:R-:W-:Y:S01]  /*0e00*/  SHF.R.U32.HI R16, RZ, 0x3, R8 ;  /* 0x00000003ff107819 */ /* 0x000fe20000011608 */
[----:B------:R-:W-:Y:S01]  /*0e10*/  BAR.SYNC.DEFER_BLOCKING 0x0 ;  /* 0x0000000000007b1d */ /* 0x000fe20000010000 */
[----:B------:R-:W-:Y:S02]  /*0e20*/  ISETP.GT.U32.AND P1, PT, R8, 0x3f, PT ;  /* 0x0000003f0800780c */ /* 0x000fe40003f24070 */
[----:B------:R-:W-:-:S03]  /*0e30*/  ISETP.GE.U32.AND P0, PT, R21, R16, PT ;  /* 0x000000101500720c */ /* 0x000fc60003f06070 */
[----:B------:R-:W-:Y:S10]  /*0e40*/  BSSY.RECONVERGENT B0, `(.L_x_14) ;  /* 0x000000d000007945 */ /* 0x000ff40003800200 */
[----:B0-----:R-:W-:Y:S05]  /*0e50*/  @P0 BRA `(.L_x_15) ;  /* 0x00000000002c0947 */ /* 0x001fea0003800000 */
[----:B------:R-:W-:Y:S01]  /*0e60*/  LEA R12, R16, R3, 0x4 ;  /* 0x00000003100c7211 */ /* 0x000fe200078e20ff */
        /* <DEDUP_REMOVED lines=10> */
.L_x_15:
[----:B------:R-:W-:Y:S05]  /*0f10*/  BSYNC.RECONVERGENT B0 ;  /* 0x0000000000007941 */ /* 0x000fea0003800200 */
.L_x_14:
[----:B------:R-:W-:Y:S01]  /*0f20*/  MOV R8, R16 ;  /* 0x0000001000087202 */ /* 0x000fe20000000f00 */
[----:B------:R-:W-:Y:S06]  /*0f30*/  @P1 BRA `(.L_x_16) ;  /* 0xfffffffc00b01947 */ /* 0x000fec000383ffff */
.L_x_13:
[----:B------:R-:W1:Y:S01]  /*0f40*/  S2UR UR6, SR_CgaCtaId ;  /* 0x00000000000679c3 */ /* 0x000e620000008800 */
[----:B------:R-:W-:Y:S01]  /*0f50*/  UMOV UR4, 0x400 ;  /* 0x0000040000047882 */ /* 0x000fe20000000000 */
[----:B------:R-:W-:Y:S01]  /*0f60*/  ISETP.GE.AND P0, PT, R21, UR5, PT ;  /* 0x0000000515007c0c */ /* 0x000fe2000bf06270 */
[----:B-1----:R-:W-:-:S09]  /*0f70*/  ULEA UR4, UR6, UR4, 0x18 ;  /* 0x0000000406047291 */ /* 0x002fd2000f8ec0ff */
[----:B------:R-:W1:Y:S01]  /*0f80*/  LDS R8, [UR4] ;  /* 0x00000004ff087984 */ /* 0x000e620008000800 */
[----:B------:R-:W-:Y:S06]  /*0f90*/  BAR.SYNC.DEFER_BLOCKING 0x0 ;  /* 0x0000000000007b1d */ /* 0x000fec0000010000 */
[----:B------:R-:W-:Y:S05]  /*0fa0*/  @P0 EXIT ;  /* 0x000000000000094d */ /* 0x000fea0003800000 */
[----:B------:R-:W2:Y:S01]  /*0fb0*/  I2F.U32.RP R12, R0 ;  /* 0x00000000000c7306 */ /* 0x000ea20000209000 */
[----:B------:R-:W-:Y:S01]  /*0fc0*/  IADD3 R9, PT, PT, R21, R0, RZ ;  /* 0x0000000015097210 */ /* 0x000fe20007ffe0ff */
[----:B-1----:R-:W-:Y:S01]  /*0fd0*/  FADD R8, R8, 1000000 ;  /* 0x4974240008087421 */ /* 0x002fe20000000000 */
[----:B------:R-:W-:Y:S01]  /*0fe0*/  ISETP.NE.U32.AND P3, PT, R0, RZ, PT ;  /* 0x000000ff0000720c */ /* 0x000fe20003f65070 */
[----:B------:R-:W-:Y:S01]  /*0ff0*/  BSSY.RECONVERGENT B0, `(.L_x_17) ;  /* 0x0000036000007945 */ /* 0x000fe20003800200 */
[C---:B------:R-:W-:Y:S02]  /*1000*/  ISETP.GE.AND P0, PT, R9.reuse, UR5, PT ;  /* 0x0000000509007c0c */ /* 0x040fe4000bf06270 */
[----:B------:R-:W-:Y:S02]  /*1010*/  VIMNMX R10, PT, PT, R9, UR5, !PT ;  /* 0x00000005090a7c48 */ /* 0x000fe4000ffe0100 */
[----:B0-----:R-:W-:Y:S02]  /*1020*/  SEL R11, RZ, 0x1, P0 ;  /* 0x00000001ff0b7807 */ /* 0x001fe40000000000 */
[----:B------:R-:W-:-:S02]  /*1030*/  FSETP.GEU.AND P1, PT, |R8|, 1.175494350822287508e-38, PT ;  /* 0x008000000800780b */ /* 0x000fc40003f2e200 */
[----:B------:R-:W-:Y:S01]  /*1040*/  IADD3 R9, PT, PT, R10, -R9, -R11 ;  /* 0x800000090a097210 */ /* 0x000fe20007ffe80b */
[----:B--2---:R-:W0:Y:S10]  /*1050*/  MUFU.RCP R12, R12 ;  /* 0x0000000c000c7308 */ /* 0x004e340000001000 */
[----:B------:R-:W-:-:S04]  /*1060*/  @!P1 FMUL R8, R8, 16777216 ;  /* 0x4b80000008089820 */ /* 0x000fc80000400000 */
[----:B------:R-:W1:Y:S01]  /*1070*/  MUFU.RSQ R16, R8 ;  /* 0x0000000800107308 */ /* 0x000e620000001400 */
[----:B0-----:R-:W-:-:S07]  /*1080*/  IADD3 R2, PT, PT, R12, 0xffffffe, RZ ;  /* 0x0ffffffe0c027810 */ /* 0x001fce0007ffe0ff */
[----:B------:R0:W2:Y:S02]  /*1090*/  F2I.FTZ.U32.TRUNC.NTZ R3, R2 ;  /* 0x0000000200037305 */ /* 0x0000a4000021f000 */
[----:B0-----:R-:W-:Y:S02]  /*10a0*/  HFMA2 R2, -RZ, RZ, 0, 0 ;  /* 0x00000000ff027431 */ /* 0x001fe400000001ff */
[----:B-1----:R-:W-:Y:S01]  /*10b0*/  @!P1 FMUL R16, R16, 4096 ;  /* 0x4580000010109820 */ /* 0x002fe20000400000 */
[----:B--2---:R-:W-:-:S04]  /*10c0*/  IMAD.MOV R13, RZ, RZ, -R3 ;  /* 0x000000ffff0d7224 */ /* 0x004fc800078e0a03 */
[----:B------:R-:W-:-:S04]  /*10d0*/  IMAD R13, R13, R0, RZ ;  /* 0x000000000d0d7224 */ /* 0x000fc800078e02ff */
[----:B------:R-:W-:-:S06]  /*10e0*/  IMAD.HI.U32 R12, R3, R13, R2 ;  /* 0x0000000d030c7227 */ /* 0x000fcc00078e0002 */
[----:B------:R-:W-:-:S05]  /*10f0*/  IMAD.HI.U32 R12, R12, R9, RZ ;  /* 0x000000090c0c7227 */ /* 0x000fca00078e00ff */
[----:B------:R-:W-:-:S05]  /*1100*/  IADD3 R2, PT, PT, -R12, RZ, RZ ;  /* 0x000000ff0c027210 */ /* 0x000fca0007ffe1ff */
[----:B------:R-:W-:-:S05]  /*1110*/  IMAD R9, R0, R2, R9 ;  /* 0x0000000200097224 */ /* 0x000fca00078e0209 */
[----:B------:R-:W-:-:S13]  /*1120*/  ISETP.GE.U32.AND P0, PT, R9, R0, PT ;  /* 0x000000000900720c */ /* 0x000fda0003f06070 */
[----:B------:R-:W-:Y:S01]  /*1130*/  @P0 IMAD.IADD R9, R9, 0x1, -R0 ;  /* 0x0000000109090824 */ /* 0x000fe200078e0a00 */
[----:B------:R-:W-:-:S04]  /*1140*/  @P0 IADD3 R12, PT, PT, R12, 0x1, RZ ;  /* 0x000000010c0c0810 */ /* 0x000fc80007ffe0ff */
[----:B------:R-:W-:-:S13]  /*1150*/  ISETP.GE.U32.AND P2, PT, R9, R0, PT ;  /* 0x000000000900720c */ /* 0x000fda0003f46070 */
[----:B------:R-:W-:Y:S02]  /*1160*/  @P2 IADD3 R12, PT, PT, R12, 0x1, RZ ;  /* 0x000000010c0c2810 */ /* 0x000fe40007ffe0ff */
[----:B------:R-:W-:-:S04]  /*1170*/  @!P3 LOP3.LUT R12, RZ, R0, RZ, 0x33, !PT ;  /* 0x00000000ff0cb212 */ /* 0x000fc800078e33ff */
[----:B------:R-:W-:-:S04]  /*1180*/  IADD3 R11, PT, PT, R11, R12, RZ ;  /* 0x0000000c0b0b7210 */ /* 0x000fc80007ffe0ff */
[C---:B------:R-:W-:Y:S02]  /*1190*/  LOP3.LUT R2, R11.reuse, 0x3, RZ, 0xc0, !PT ;  /* 0x000000030b027812 */ /* 0x040fe400078ec0ff */
[----:B------:R-:W-:Y:S02]  /*11a0*/  ISETP.GE.U32.AND P0, PT, R11, 0x3, PT ;  /* 0x000000030b00780c */ /* 0x000fe40003f06070 */
[----:B------:R-:W-:-:S13]  /*11b0*/  ISETP.NE.AND P2, PT, R2, 0x3, PT ;  /* 0x000000030200780c */ /* 0x000fda0003f45270 */
[----:B------:R-:W-:Y:S05]  /*11c0*/  @!P2 BRA `(.L_x_18) ;  /* 0x000000000060a947 */ /* 0x000fea0003800000 */
[----:B------:R-:W0:Y:S01]  /*11d0*/  LDCU.64 UR6, c[0x0][0x388] ;  /* 0x00007100ff0677ac */ /* 0x000e220008000a00 */
[----:B------:R-:W-:-:S04]  /*11e0*/  IMAD.WIDE.U32 R2, R21, 0x10, R26 ;  /* 0x0000001015027825 */ /* 0x000fc800078e001a */
[----:B------:R-:W-:-:S05]  /*11f0*/  VIADD R8, R11, 0x1 ;  /* 0x000000010b087836 */ /* 0x000fca0000000000 */
[----:B------:R-:W-:-:S04]  /*1200*/  LOP3.LUT R8, R8, 0x3, RZ, 0xc0, !PT ;  /* 0x0000000308087812 */ /* 0x000fc800078ec0ff */
[----:B------:R-:W-:Y:S02]  /*1210*/  IADD3 R10, PT, PT, -R8, RZ, RZ ;  /* 0x000000ff080a7210 */ /* 0x000fe40007ffe1ff */
[----:B0-----:R-:W-:-:S04]  /*1220*/  IADD3 R2, P1, PT, R2, UR6, RZ ;  /* 0x0000000602027c10 */ /* 0x001fc8000ff3e0ff */
[----:B------:R-:W-:-:S09]  /*1230*/  IADD3.X R11, PT, PT, R3, UR7, RZ, P1, !PT ;  /* 0x00000007030b7c10 */ /* 0x000fd20008ffe4ff */
.L_x_19:
[C---:B0-----:R-:W-:Y:S01]  /*1240*/  FADD R9, -R20.reuse, R6 ;  /* 0x0000000614097221 */ /* 0x041fe20000000100 */
[C---:B------:R-:W-:Y:S01]  /*1250*/  FADD R3, -R20.reuse, R4 ;  /* 0x0000000414037221 */ /* 0x040fe20000000100 */
[C---:B------:R-:W-:Y:S01]  /*1260*/  FADD R5, -R20.reuse, R5 ;  /* 0x0000000514057221 */ /* 0x040fe20000000100 */
[----:B------:R-:W-:Y:S01]  /*1270*/  FADD R7, -R20, R7 ;  /* 0x0000000714077221 */ /* 0x000fe20000000100 */
[C---:B------:R-:W-:Y:S01]  /*1280*/  FMUL R6, R16.reuse, R9 ;  /* 0x0000000910067220 */ /* 0x040fe20000400000 */
[C---:B------:R-:W-:Y:S01]  /*1290*/  FMUL R4, R16.reuse, R3 ;  /* 0x0000000310047220 */ /* 0x040fe20000400000 */
[C---:B------:R-:W-:Y:S01]  /*12a0*/  FMUL R5, R16.reuse, R5 ;  /* 0x0000000510057220 */ /* 0x040fe20000400000 */
[----:B------:R-:W-:Y:S01]  /*12b0*/  FMUL R7, R16, R7 ;  /* 0x0000000710077220 */ /* 0x000fe20000400000 */
[----:B------:R-:W-:Y:S02]  /*12c0*/  MOV R8, R2 ;  /* 0x0000000200087202 */ /* 0x000fe40000000f00 */
[----:B------:R-:W-:-:S02]  /*12d0*/  MOV R9, R11 ;  /* 0x0000000b00097202 */ /* 0x000fc40000000f00 */
[----:B------:R-:W-:Y:S02]  /*12e0*/  IADD3 R10, PT, PT, R10, 0x1, RZ ;  /* 0x000000010a0a7810 */ /* 0x000fe40007ffe0ff */
[----:B------:R-:W-:Y:S01]  /*12f0*/  IADD3 R21, PT, PT, R0, R21, RZ ;  /* 0x0000001500157210 */ /* 0x000fe20007ffe0ff */
[----:B------:R0:W-:Y:S01]  /*1300*/  STG.E.128 desc[UR8][R8.64], R4 ;  /* 0x0000000408007986 */ /* 0x0001e2000c101d08 */
[----:B------:R-:W-:Y:S01]  /*1310*/  ISETP.NE.AND P1, PT, R10, RZ, PT ;  /* 0x000000ff0a00720c */ /* 0x000fe20003f25270 */
[----:B------:R-:W-:-:S04]  /*1320*/  IMAD.WIDE.U32 R2, R0, 0x10, R8 ;  /* 0x0000001000027825 */ /* 0x000fc800078e0008 */
[----:B------:R-:W-:-:S08]  /*1330*/  IMAD.MOV.U32 R11, RZ, RZ, R3 ;  /* 0x000000ffff0b7224 */ /* 0x000fd000078e0003 */
[----:B------:R-:W-:Y:S05]  /*1340*/  @P1 BRA `(.L_x_19) ;  /* 0xfffffffc00bc1947 */ /* 0x000fea000383ffff */
.L_x_18:
[----:B------:R-:W-:Y:S05]  /*1350*/  BSYNC.RECONVERGENT B0 ;  /* 0x0000000000007941 */ /* 0x000fea0003800200 */
.L_x_17:
[----:B------:R-:W-:Y:S05]  /*1360*/  @!P0 EXIT ;  /* 0x000000000000894d */ /* 0x000fea0003800000 */
[----:B------:R-:W1:Y:S01]  /*1370*/  LDCU.64 UR6, c[0x0][0x388] ;  /* 0x00007100ff0677ac */ /* 0x000e620008000a00 */
[C---:B------:R-:W-:Y:S01]  /*1380*/  LEA R19, R0.reuse, R21, 0x1 ;  /* 0x0000001500137211 */ /* 0x040fe200078e08ff */
[----:B------:R-:W-:Y:S01]  /*1390*/  IMAD R17, R0, 0x3, R21 ;  /* 0x0000000300117824 */ /* 0x000fe200078e0215 */
[----:B------:R-:W-:Y:S02]  /*13a0*/  IADD3 R23, PT, PT, R21, R0, RZ ;  /* 0x0000000015177210 */ /* 0x000fe40007ffe0ff */
[----:B-1----:R-:W-:-:S04]  /*13b0*/  IADD3 R2, P0, PT, R26, UR6, RZ ;  /* 0x000000061a027c10 */ /* 0x002fc8000ff1e0ff */
[----:B------:R-:W-:-:S09]  /*13c0*/  IADD3.X R3, PT, PT, R27, UR7, RZ, P0, !PT ;  /* 0x000000071b037c10 */ /* 0x000fd200087fe4ff */
.L_x_20:
[C---:B0-----:R-:W-:Y:S01]  /*13d0*/  FADD R9, -R20.reuse, R4 ;  /* 0x0000000414097221 */ /* 0x041fe20000000100 */
[C---:B--2---:R-:W-:Y:S01]  /*13e0*/  FADD R5, -R20.reuse, R5 ;  /* 0x0000000514057221 */ /* 0x044fe20000000100 */
[C---:B------:R-:W-:Y:S01]  /*13f0*/  FADD R11, -R20.reuse, R6 ;  /* 0x00000006140b7221 */ /* 0x040fe20000000100 */
[----:B------:R-:W-:Y:S01]  /*1400*/  FADD R7, -R20, R7 ;  /* 0x0000000714077221 */ /* 0x000fe20000000100 */
[C---:B------:R-:W-:Y:S01]  /*1410*/  FMUL R4, R16.reuse, R9 ;  /* 0x0000000910047220 */ /* 0x040fe20000400000 */
[C---:B------:R-:W-:Y:S01]  /*1420*/  FMUL R5, R16.reuse, R5 ;  /* 0x0000000510057220 */ /* 0x040fe20000400000 */
[C---:B------:R-:W-:Y:S01]  /*1430*/  FMUL R6, R16.reuse, R11 ;  /* 0x0000000b10067220 */ /* 0x040fe20000400000 */
[----:B------:R-:W-:Y:S01]  /*1440*/  FMUL R7, R16, R7 ;  /* 0x0000000710077220 */ /* 0x000fe20000400000 */
[--C-:B------:R-:W-:Y:S01]  /*1450*/  FADD R9, R4, -R20.reuse ;  /* 0x8000001404097221 */ /* 0x100fe20000000000 */
[--C-:B------:R-:W-:Y:S01]  /*1460*/  FADD R11, R5, -R20.reuse ;  /* 0x80000014050b7221 */ /* 0x100fe20000000000 */
[--C-:B------:R-:W-:Y:S01]  /*1470*/  FADD R13, R6, -R20.reuse ;  /* 0x80000014060d7221 */ /* 0x100fe20000000000 */
[--C-:B------:R-:W-:Y:S01]  /*1480*/  FADD R15, R7, -R20.reuse ;  /* 0x80000014070f7221 */ /* 0x100fe20000000000 */
[C---:B------:R-:W-:Y:S01]  /*1490*/  FMUL R8, R16.reuse, R9 ;  /* 0x0000000910087220 */ /* 0x040fe20000400000 */
[C---:B------:R-:W-:Y:S01]  /*14a0*/  FMUL R9, R16.reuse, R11 ;  /* 0x0000000b10097220 */ /* 0x040fe20000400000 */
[C---:B------:R-:W-:Y:S01]  /*14b0*/  FMUL R10, R16.reuse, R13 ;  /* 0x0000000d100a7220 */ /* 0x040fe20000400000 */
[----:B------:R-:W-:Y:S01]  /*14c0*/  FMUL R11, R16, R15 ;  /* 0x0000000f100b7220 */ /* 0x000fe20000400000 */
[--C-:B------:R-:W-:Y:S01]  /*14d0*/  FADD R13, R8, -R20.reuse ;  /* 0x80000014080d7221 */ /* 0x100fe20000000000 */
[----:B------:R-:W-:Y:S01]  /*14e0*/  FADD R15, R9, -R20 ;  /* 0x80000014090f7221 */ /* 0x000fe20000000000 */
[----:B------:R-:W-:-:S04]  /*14f0*/  IMAD.WIDE.U32 R24, R21, 0x10, R2 ;  /* 0x0000001015187825 */ /* 0x000fc800078e0002 */
[--C-:B------:R-:W-:Y:S01]  /*1500*/  FADD R33, R10, -R20.reuse ;  /* 0x800000140a217221 */ /* 0x100fe20000000000 */
[----:B------:R-:W-:Y:S01]  /*1510*/  FADD R35, R11, -R20 ;  /* 0x800000140b237221 */ /* 0x000fe20000000000 */
[----:B------:R-:W-:Y:S01]  /*1520*/  FMUL R12, R16, R13 ;  /* 0x0000000d100c7220 */ /* 0x000fe20000400000 */
[----:B------:R-:W-:-:S04]  /*1530*/  IMAD.WIDE.U32 R26, R23, 0x10, R2 ;  /* 0x00000010171a7825 */ /* 0x000fc800078e0002 */
[C---:B------:R-:W-:Y:S01]  /*1540*/  FMUL R13, R16.reuse, R15 ;  /* 0x0000000f100d7220 */ /* 0x040fe20000400000 */
[C---:B------:R-:W-:Y:S01]  /*1550*/  FMUL R14, R16.reuse, R33 ;  /* 0x00000021100e7220 */ /* 0x040fe20000400000 */
[----:B------:R-:W-:Y:S01]  /*1560*/  FMUL R15, R16, R35 ;  /* 0x00000023100f7220 */ /* 0x000fe20000400000 */
[----:B------:R0:W-:Y:S01]  /*1570*/  STG.E.128 desc[UR8][R24.64], R4 ;  /* 0x0000000418007986 */ /* 0x0001e2000c101d08 */
[----:B------:R-:W-:Y:S01]  /*1580*/  IMAD.WIDE.U32 R28, R19, 0x10, R2 ;  /* 0x00000010131c7825 */ /* 0x000fe200078e0002 */
[C---:B------:R-:W-:Y:S02]  /*1590*/  IADD3 R21, PT, PT, R0.reuse, R21, R0 ;  /* 0x0000001500157210 */ /* 0x040fe40007ffe000 */
[----:B------:R1:W-:Y:S01]  /*15a0*/  STG.E.128 desc[UR8][R26.64], R8 ;  /* 0x000000081a007986 */ /* 0x0003e2000c101d08 */
[----:B------:R-:W-:Y:S01]  /*15b0*/  IMAD.WIDE.U32 R30, R17, 0x10, R2 ;  /* 0x00000010111e7825 */ /* 0x000fe200078e0002 */
[C---:B------:R-:W-:Y:S02]  /*15c0*/  IADD3 R21, PT, PT, R0.reuse, R21, R0 ;  /* 0x0000001500157210 */ /* 0x040fe40007ffe000 */
[----:B------:R2:W-:Y:S01]  /*15d0*/  STG.E.128 desc[UR8][R28.64], R12 ;  /* 0x0000000c1c007986 */ /* 0x0005e2000c101d08 */
[C---:B------:R-:W-:Y:S01]  /*15e0*/  LEA R23, R0.reuse, R23, 0x2 ;  /* 0x0000001700177211 */ /* 0x040fe200078e10ff */
[----:B------:R-:W-:Y:S01]  /*15f0*/  IMAD R19, R0, 0x4, R19 ;  /* 0x0000000400137824 */ /* 0x000fe200078e0213 */
[----:B------:R-:W-:-:S02]  /*1600*/  ISETP.GE.AND P0, PT, R21, UR5, PT ;  /* 0x0000000515007c0c */ /* 0x000fc4000bf06270 */
[----:B------:R-:W-:Y:S01]  /*1610*/  LEA R17, R0, R17, 0x2 ;  /* 0x0000001100117211 */ /* 0x000fe200078e10ff */
[--C-:B0-----:R-:W-:Y:S01]  /*1620*/  FADD R5, R12, -R20.reuse ;  /* 0x800000140c057221 */ /* 0x101fe20000000000 */
[--C-:B------:R-:W-:Y:S01]  /*1630*/  FADD R7, R13, -R20.reuse ;  /* 0x800000140d077221 */ /* 0x100fe20000000000 */
[--C-:B-1----:R-:W-:Y:S01]  /*1640*/  FADD R9, R14, -R20.reuse ;  /* 0x800000140e097221 */ /* 0x102fe20000000000 */
[----:B------:R-:W-:Y:S01]  /*1650*/  FADD R11, R15, -R20 ;  /* 0x800000140f0b7221 */ /* 0x000fe20000000000 */
[C---:B------:R-:W-:Y:S01]  /*1660*/  FMUL R4, R16.reuse, R5 ;  /* 0x0000000510047220 */ /* 0x040fe20000400000 */
[C---:B------:R-:W-:Y:S01]  /*1670*/  FMUL R5, R16.reuse, R7 ;  /* 0x0000000710057220 */ /* 0x040fe20000400000 */
[C---:B------:R-:W-:Y:S01]  /*1680*/  FMUL R6, R16.reuse, R9 ;  /* 0x0000000910067220 */ /* 0x040fe20000400000 */
[----:B------:R-:W-:-:S05]  /*1690*/  FMUL R7, R16, R11 ;  /* 0x0000000b10077220 */ /* 0x000fca0000400000 */
[----:B------:R2:W-:Y:S01]  /*16a0*/  STG.E.128 desc[UR8][R30.64], R4 ;  /* 0x000000041e007986 */ /* 0x0005e2000c101d08 */
[----:B------:R-:W-:Y:S05]  /*16b0*/  @!P0 BRA `(.L_x_20) ;  /* 0xfffffffc00448947 */ /* 0x000fea000383ffff */
[----:B------:R-:W-:Y:S05]  /*16c0*/  EXIT ;  /* 0x000000000000794d */ /* 0x000fea0003800000 */
        .weak           $__internal_0_$__cuda_sm3x_div_rn_noftz_f32_slowpath
        .type           $__internal_0_$__cuda_sm3x_div_rn_noftz_f32_slowpath,@function
        .size           $__internal_0_$__cuda_sm3x_div_rn_noftz_f32_slowpath,(.L_x_30 - $__internal_0_$__cuda_sm3x_div_rn_noftz_f32_slowpath)
$__internal_0_$__cuda_sm3x_div_rn_noftz_f32_slowpath:
[--C-:B------:R-:W-:Y:S01]  /*16d0*/  SHF.R.U32.HI R11, RZ, 0x17, R9.reuse ;  /* 0x00000017ff0b7819 */ /* 0x100fe20000011609 */
[----:B------:R-:W-:Y:S01]  /*16e0*/  IMAD.MOV.U32 R15, RZ, RZ, R9 ;  /* 0x000000ffff0f7224 */ /* 0x000fe200078e0009 */
[----:B------:R-:W-:Y:S02]  /*16f0*/  SHF.R.U32.HI R12, RZ, 0x17, R8 ;  /* 0x00000017ff0c7819 */ /* 0x000fe40000011608 */
[----:B------:R-:W-:Y:S02]  /*1700*/  LOP3.LUT R11, R11, 0xff, RZ, 0xc0, !PT ;  /* 0x000000ff0b0b7812 */ /* 0x000fe400078ec0ff */
[----:B------:R-:W-:Y:S02]  /*1710*/  LOP3.LUT R13, R12, 0xff, RZ, 0xc0, !PT ;  /* 0x000000ff0c0d7812 */ /* 0x000fe400078ec0ff */
[----:B------:R-:W-:Y:S02]  /*1720*/  IADD3 R17, PT, PT, R11, -0x1, RZ ;  /* 0xffffffff0b117810 */ /* 0x000fe40007ffe0ff */
[----:B------:R-:W-:-:S02]  /*1730*/  IADD3 R16, PT, PT, R13, -0x1, RZ ;  /* 0xffffffff0d107810 */ /* 0x000fc40007ffe0ff */
[----:B------:R-:W-:Y:S02]  /*1740*/  ISETP.GT.U32.AND P0, PT, R17, 0xfd, PT ;  /* 0x000000fd1100780c */ /* 0x000fe40003f04070 */
[----:B------:R-:W-:Y:S02]  /*1750*/  MOV R14, R8 ;  /* 0x00000008000e7202 */ /* 0x000fe40000000f00 */
[----:B------:R-:W-:-:S13]  /*1760*/  ISETP.GT.U32.OR P0, PT, R16, 0xfd, P0 ;  /* 0x000000fd1000780c */ /* 0x000fda0000704470 */
[----:B------:R-:W-:Y:S01]  /*1770*/  @!P0 MOV R12, RZ ;  /* 0x000000ff000c8202 */ /* 0x000fe20000000f00 */
[----:B------:R-:W-:Y:S06]  /*1780*/  @!P0 BRA `(.L_x_21) ;  /* 0x00000000005c8947 */ /* 0x000fec0003800000 */
[----:B------:R-:W-:Y:S02]  /*1790*/  FSETP.GTU.FTZ.AND P0, PT, |R8|, +INF , PT ;  /* 0x7f8000000800780b */ /* 0x000fe40003f1c200 */
[----:B------:R-:W-:-:S04]  /*17a0*/  FSETP.GTU.FTZ.AND P1, PT, |R9|, +INF , PT ;  /* 0x7f8000000900780b */ /* 0x000fc80003f3c200 */
[----:B------:R-:W-:-:S13]  /*17b0*/  PLOP3.LUT P0, PT, P0, P1, PT, 0xf8, 0x8f ;  /* 0x00000000008f781c */ /* 0x000fda0000703f70 */
[----:B------:R-:W-:Y:S05]  /*17c0*/  @P0 BRA `(.L_x_22) ;  /* 0x0000000400440947 */ /* 0x000fea0003800000 */
[----:B------:R-:W-:-:S13]  /*17d0*/  LOP3.LUT P0, RZ, R15, 0x7fffffff, R14, 0xc8, !PT ;  /* 0x7fffffff0fff7812 */ /* 0x000fda000780c80e */
[----:B------:R-:W-:Y:S05]  /*17e0*/  @!P0 BRA `(.L_x_23) ;  /* 0x0000000400348947 */ /* 0x000fea0003800000 */
[C---:B------:R-:W-:Y:S02]  /*17f0*/  FSETP.NEU.FTZ.AND P3, PT, |R8|.reuse, +INF , PT ;  /* 0x7f8000000800780b */ /* 0x040fe40003f7d200 */
[----:B------:R-:W-:Y:S02]  /*1800*/  FSETP.NEU.FTZ.AND P1, PT, |R9|, +INF , PT ;  /* 0x7f8000000900780b */ /* 0x000fe40003f3d200 */
[----:B------:R-:W-:-:S11]  /*1810*/  FSETP.NEU.FTZ.AND P0, PT, |R8|, +INF , PT ;  /* 0x7f8000000800780b */ /* 0x000fd60003f1d200 */
[----:B------:R-:W-:Y:S05]  /*1820*/  @!P1 BRA !P3, `(.L_x_23) ;  /* 0x0000000400249947 */ /* 0x000fea0005800000 */
[----:B------:R-:W-:-:S04]  /*1830*/  LOP3.LUT P3, RZ, R14, 0x7fffffff, RZ, 0xc0, !PT ;  /* 0x7fffffff0eff7812 */ /* 0x000fc8000786c0ff */
[----:B------:R-:W-:-:S13]  /*1840*/  PLOP3.LUT P1, PT, P1, P3, PT, 0x2f, 0xf2 ;  /* 0x0000000000f2781c */ /* 0x000fda0000f26577 */
[----:B------:R-:W-:Y:S05]  /*1850*/  @P1 BRA `(.L_x_24) ;  /* 0x0000000400101947 */ /* 0x000fea0003800000 */
[----:B------:R-:W-:-:S04]  /*1860*/  LOP3.LUT P1, RZ, R15, 0x7fffffff, RZ, 0xc0, !PT ;  /* 0x7fffffff0fff7812 */ /* 0x000fc8000782c0ff */
[----:B------:R-:W-:-:S13]  /*1870*/  PLOP3.LUT P0, PT, P0, P1, PT, 0x2f, 0xf2 ;  /* 0x0000000000f2781c */ /* 0x000fda0000702577 */
[----:B------:R-:W-:Y:S05]  /*1880*/  @P0 BRA `(.L_x_25) ;  /* 0x0000000000f80947 */ /* 0x000fea0003800000 */
[----:B------:R-:W-:Y:S02]  /*1890*/  ISETP.GE.AND P0, PT, R16, RZ, PT ;  /* 0x000000ff1000720c */ /* 0x000fe40003f06270 */
[----:B------:R-:W-:-:S11]  /*18a0*/  ISETP.GE.AND P1, PT, R17, RZ, PT ;  /* 0x000000ff1100720c */ /* 0x000fd60003f26270 */
[----:B------:R-:W-:Y:S01]  /*18b0*/  @P0 MOV R12, RZ ;  /* 0x000000ff000c0202 */ /* 0x000fe20000000f00 */
[----:B------:R-:W-:Y:S01]  /*18c0*/  @!P0 FFMA R14, R8, 1.84467440737095516160e+19, RZ ;  /* 0x5f800000080e8823 */ /* 0x000fe200000000ff */
[----:B------:R-:W-:Y:S01]  /*18d0*/  @!P0 MOV R12, 0xffffffc0 ;  /* 0xffffffc0000c8802 */ /* 0x000fe20000000f00 */
[----:B------:R-:W-:-:S03]  /*18e0*/  @!P1 FFMA R15, R9, 1.84467440737095516160e+19, RZ ;  /* 0x5f800000090f9823 */ /* 0x000fc600000000ff */
[----:B------:R-:W-:-:S07]  /*18f0*/  @!P1 IADD3 R12, PT, PT, R12, 0x40, RZ ;  /* 0x000000400c0c9810 */ /* 0x000fce0007ffe0ff */
.L_x_21:
[----:B------:R-:W-:Y:S02]  /*1900*/  LEA R8, R11, 0xc0800000, 0x17 ;  /* 0xc08000000b087811 */ /* 0x000fe400078eb8ff */
[----:B------:R-:W-:-:S03]  /*1910*/  IADD3 R13, PT, PT, R13, -0x7f, RZ ;  /* 0xffffff810d0d7810 */ /* 0x000fc60007ffe0ff */
[----:B------:R-:W-:Y:S02]  /*1920*/  IMAD.IADD R15, R15, 0x1, -R8 ;  /* 0x000000010f0f7824 */ /* 0x000fe400078e0a08 */
[C---:B------:R-:W-:Y:S01]  /*1930*/  IMAD R8, R13.reuse, -0x800000, R14 ;  /* 0xff8000000d087824 */ /* 0x040fe200078e020e */
[----:B------:R-:W-:Y:S01]  /*1940*/  IADD3 R13, PT, PT, R13, 0x7f, -R11 ;  /* 0x0000007f0d0d7810 */ /* 0x000fe20007ffe80b */
[----:B------:R-:W0:Y:S01]  /*1950*/  MUFU.RCP R9, R15 ;  /* 0x0000000f00097308 */ /* 0x000e220000001000 */
[----:B------:R-:W-:Y:S02]  /*1960*/  FADD.FTZ R17, -R15, -RZ ;  /* 0x800000ff0f117221 */ /* 0x000fe40000010100 */
[----:B------:R-:W-:Y:S02]  /*1970*/  IADD3 R13, PT, PT, R13, R12, RZ ;  /* 0x0000000c0d0d7210 */ /* 0x000fe40007ffe0ff */
[----:B0-----:R-:W-:-:S04]  /*1980*/  FFMA R16, R9, R17, 1 ;  /* 0x3f80000009107423 */ /* 0x001fc80000000011 */
[----:B------:R-:W-:-:S04]  /*1990*/  FFMA R9, R9, R16, R9 ;  /* 0x0000001009097223 */ /* 0x000fc80000000009 */
[----:B------:R-:W-:-:S04]  /*19a0*/  FFMA R14, R8, R9, RZ ;  /* 0x00000009080e7223 */ /* 0x000fc800000000ff */
[----:B------:R-:W-:-:S04]  /*19b0*/  FFMA R16, R17, R14, R8 ;  /* 0x0000000e11107223 */ /* 0x000fc80000000008 */
[----:B------:R-:W-:-:S04]  /*19c0*/  FFMA R14, R9, R16, R14 ;  /* 0x00000010090e7223 */ /* 0x000fc8000000000e */
[----:B------:R-:W-:-:S04]  /*19d0*/  FFMA R17, R17, R14, R8 ;  /* 0x0000000e11117223 */ /* 0x000fc80000000008 */
[----:B------:R-:W-:-:S05]  /*19e0*/  FFMA R8, R9, R17, R14 ;  /* 0x0000001109087223 */ /* 0x000fca000000000e */
[----:B------:R-:W-:-:S04]  /*19f0*/  SHF.R.U32.HI R11, RZ, 0x17, R8 ;  /* 0x00000017ff0b7819 */ /* 0x000fc80000011608 */
[----:B------:R-:W-:-:S04]  /*1a00*/  LOP3.LUT R11, R11, 0xff, RZ, 0xc0, !PT ;  /* 0x000000ff0b0b7812 */ /* 0x000fc800078ec0ff */
[----:B------:R-:W-:-:S04]  /*1a10*/  IADD3 R15, PT, PT, R11, R13, RZ ;  /* 0x0000000d0b0f7210 */ /* 0x000fc80007ffe0ff */
[----:B------:R-:W-:-:S04]  /*1a20*/  IADD3 R11, PT, PT, R15, -0x1, RZ ;  /* 0xffffffff0f0b7810 */ /* 0x000fc80007ffe0ff */
[----:B------:R-:W-:-:S13]  /*1a30*/  ISETP.GE.U32.AND P0, PT, R11, 0xfe, PT ;  /* 0x000000fe0b00780c */ /* 0x000fda0003f06070 */
[----:B------:R-:W-:Y:S05]  /*1a40*/  @!P0 BRA `(.L_x_26) ;  /* 0x0000000000808947 */ /* 0x000fea0003800000 */
[----:B------:R-:W-:-:S13]  /*1a50*/  ISETP.GT.AND P0, PT, R15, 0xfe, PT ;  /* 0x000000fe0f00780c */ /* 0x000fda0003f04270 */
[----:B------:R-:W-:Y:S05]  /*1a60*/  @P0 BRA `(.L_x_27) ;  /* 0x00000000006c0947 */ /* 0x000fea0003800000 */
[----:B------:R-:W-:-:S13]  /*1a70*/  ISETP.GE.AND P0, PT, R15, 0x1, PT ;  /* 0x000000010f00780c */ /* 0x000fda0003f06270 */
[----:B------:R-:W-:Y:S05]  /*1a80*/  @P0 BRA `(.L_x_28) ;  /* 0x0000000000980947 */ /* 0x000fea0003800000 */
[----:B------:R-:W-:Y:S02]  /*1a90*/  ISETP.GE.AND P0, PT, R15, -0x18, PT ;  /* 0xffffffe80f00780c */ /* 0x000fe40003f06270 */
[----:B------:R-:W-:-:S11]  /*1aa0*/  LOP3.LUT R8, R8, 0x80000000, RZ, 0xc0, !PT ;  /* 0x8000000008087812 */ /* 0x000fd600078ec0ff */
[----:B------:R-:W-:Y:S05]  /*1ab0*/  @!P0 BRA `(.L_x_28) ;  /* 0x00000000008c8947 */ /* 0x000fea0003800000 */
[-CC-:B------:R-:W-:Y:S01]  /*1ac0*/  FFMA.RZ R11, R9, R17.reuse, R14.reuse ;  /* 0x00000011090b7223 */ /* 0x180fe2000000c00e */
[C---:B------:R-:W-:Y:S02]  /*1ad0*/  ISETP.NE.AND P3, PT, R15.reuse, RZ, PT ;  /* 0x000000ff0f00720c */ /* 0x040fe40003f65270 */
[----:B------:R-:W-:Y:S02]  /*1ae0*/  ISETP.NE.AND P1, PT, R15, RZ, PT ;  /* 0x000000ff0f00720c */ /* 0x000fe40003f25270 */
[----:B------:R-:W-:Y:S01]  /*1af0*/  LOP3.LUT R12, R11, 0x7fffff, RZ, 0xc0, !PT ;  /* 0x007fffff0b0c7812 */ /* 0x000fe200078ec0ff */
[CCC-:B------:R-:W-:Y:S01]  /*1b00*/  FFMA.RP R11, R9.reuse, R17.reuse, R14.reuse ;  /* 0x00000011090b7223 */ /* 0x1c0fe2000000800e */
[----:B------:R-:W-:Y:S01]  /*1b10*/  FFMA.RM R14, R9, R17, R14 ;  /* 0x00000011090e7223 */ /* 0x000fe2000000400e */
[C---:B------:R-:W-:Y:S01]  /*1b20*/  VIADD R9, R15.reuse, 0x20 ;  /* 0x000000200f097836 */ /* 0x040fe20000000000 */
[----:B------:R-:W-:Y:S02]  /*1b30*/  LOP3.LUT R12, R12, 0x800000, RZ, 0xfc, !PT ;  /* 0x008000000c0c7812 */ /* 0x000fe400078efcff */
[----:B------:R-:W-:-:S02]  /*1b40*/  IADD3 R13, PT, PT, -R15, RZ, RZ ;  /* 0x000000ff0f0d7210 */ /* 0x000fc40007ffe1ff */
[----:B------:R-:W-:Y:S02]  /*1b50*/  SHF.L.U32 R9, R12, R9, RZ ;  /* 0x000000090c097219 */ /* 0x000fe400000006ff */
[----:B------:R-:W-:Y:S02]  /*1b60*/  FSETP.NEU.FTZ.AND P0, PT, R11, R14, PT ;  /* 0x0000000e0b00720b */ /* 0x000fe40003f1d000 */
[----:B------:R-:W-:Y:S02]  /*1b70*/  SEL R11, R13, RZ, P3 ;  /* 0x000000ff0d0b7207 */ /* 0x000fe40001800000 */
[----:B------:R-:W-:Y:S02]  /*1b80*/  ISETP.NE.AND P1, PT, R9, RZ, P1 ;  /* 0x000000ff0900720c */ /* 0x000fe40000f25270 */
[----:B------:R-:W-:Y:S02]  /*1b90*/  SHF.R.U32.HI R11, RZ, R11, R12 ;  /* 0x0000000bff0b7219 */ /* 0x000fe4000001160c */
[----:B------:R-:W-:-:S02]  /*1ba0*/  PLOP3.LUT P0, PT, P0, P1, PT, 0xf8, 0x8f ;  /* 0x00000000008f781c */ /* 0x000fc40000703f70 */
[----:B------:R-:W-:Y:S02]  /*1bb0*/  SHF.R.U32.HI R12, RZ, 0x1, R11 ;  /* 0x00000001ff0c7819 */ /* 0x000fe4000001160b */
[----:B------:R-:W-:-:S04]  /*1bc0*/  SEL R9, RZ, 0x1, !P0 ;  /* 0x00000001ff097807 */ /* 0x000fc80004000000 */
[----:B------:R-:W-:-:S04]  /*1bd0*/  LOP3.LUT R14, R9, 0x1, R12, 0xf8, !PT ;  /* 0x00000001090e7812 */ /* 0x000fc800078ef80c */
[----:B------:R-:W-:-:S04]  /*1be0*/  LOP3.LUT R11, R14, R11, RZ, 0xc0, !PT ;  /* 0x0000000b0e0b7212 */ /* 0x000fc800078ec0ff */
[----:B------:R-:W-:-:S04]  /*1bf0*/  IADD3 R11, PT, PT, R12, R11, RZ ;  /* 0x0000000b0c0b7210 */ /* 0x000fc80007ffe0ff */
[----:B------:R-:W-:Y:S01]  /*1c00*/  LOP3.LUT R8, R11, R8, RZ, 0xfc, !PT ;  /* 0x000000080b087212 */ /* 0x000fe200078efcff */
[----:B------:R-:W-:Y:S06]  /*1c10*/  BRA `(.L_x_28) ;  /* 0x0000000000347947 */ /* 0x000fec0003800000 */
.L_x_27:
[----:B------:R-:W-:-:S04]  /*1c20*/  LOP3.LUT R8, R8, 0x80000000, RZ, 0xc0, !PT ;  /* 0x8000000008087812 */ /* 0x000fc800078ec0ff */
[----:B------:R-:W-:Y:S01]  /*1c30*/  LOP3.LUT R8, R8, 0x7f800000, RZ, 0xfc, !PT ;  /* 0x7f80000008087812 */ /* 0x000fe200078efcff */
[----:B------:R-:W-:Y:S06]  /*1c40*/  BRA `(.L_x_28) ;  /* 0x0000000000287947 */ /* 0x000fec0003800000 */
.L_x_26:
[----:B------:R-:W-:Y:S01]  /*1c50*/  LEA R8, R13, R8, 0x17 ;  /* 0x000000080d087211 */ /* 0x000fe200078eb8ff */
[----:B------:R-:W-:Y:S06]  /*1c60*/  BRA `(.L_x_28) ;  /* 0x0000000000207947 */ /* 0x000fec0003800000 */
.L_x_25:
[----:B------:R-:W-:-:S04]  /*1c70*/  LOP3.LUT R8, R15, 0x80000000, R14, 0x48, !PT ;  /* 0x800000000f087812 */ /* 0x000fc800078e480e */
[----:B------:R-:W-:Y:S01]  /*1c80*/  LOP3.LUT R8, R8, 0x7f800000, RZ, 0xfc, !PT ;  /* 0x7f80000008087812 */ /* 0x000fe200078efcff */
[----:B------:R-:W-:Y:S06]  /*1c90*/  BRA `(.L_x_28) ;  /* 0x0000000000147947 */ /* 0x000fec0003800000 */
.L_x_24:
[----:B------:R-:W-:Y:S01]  /*1ca0*/  LOP3.LUT R8, R15, 0x80000000, R14, 0x48, !PT ;  /* 0x800000000f087812 */ /* 0x000fe200078e480e */
[----:B------:R-:W-:Y:S06]  /*1cb0*/  BRA `(.L_x_28) ;  /* 0x00000000000c7947 */ /* 0x000fec0003800000 */
.L_x_23:
[----:B------:R-:W0:Y:S01]  /*1cc0*/  MUFU.RSQ R8, -QNAN ;  /* 0xffc0000000087908 */ /* 0x000e220000001400 */
[----:B------:R-:W-:Y:S05]  /*1cd0*/  BRA `(.L_x_28) ;  /* 0x0000000000047947 */ /* 0x000fea0003800000 */
.L_x_22:
[----:B------:R-:W-:-:S07]  /*1ce0*/  FADD.FTZ R8, R8, R9 ;  /* 0x0000000908087221 */ /* 0x000fce0000010000 */
.L_x_28:
[----:B------:R-:W-:-:S04]  /*1cf0*/  HFMA2 R11, -RZ, RZ, 0, 0 ;  /* 0x00000000ff0b7431 */ /* 0x000fc800000001ff */
[----:B0-----:R-:W-:Y:S05]  /*1d00*/  RET.REL.NODEC R10 `(_Z18layer_norm0_kernelPKfPfiii) ;  /* 0xffffffe00abc7950 */ /* 0x001fea0003c3ffff */
.L_x_29:
[----:B------:R-:W-:-:S00]  /*1d10*/  BRA `(.L_x_29) ;  /* 0xfffffffc00fc7947 */ /* 0x000fc0000383ffff */
[----:B------:R-:W-:-:S00]  /*1d20*/  NOP ;  /* 0x0000000000007918 */ /* 0x000fc00000000000 */
        /* <DEDUP_REMOVED lines=13> */
.L_x_30:


//--------------------- .nv.shared._Z18layer_norm0_kernelPKfPfiii --------------------------
	.section	.nv.shared._Z18layer_norm0_kernelPKfPfiii,"aw",@nobits
	.sectionflags	@""
	.align	4
.nv.shared._Z18layer_norm0_kernelPKfPfiii:
	.zero		3072


//--------------------- .nv.shared.reserved.0     --------------------------
	.section	.nv.shared.reserved.0,"aw",@nobits
	.weak		__nv_reservedSMEM_offset_0_alias
	.size		__nv_reservedSMEM_offset_0_alias, 0, 64
	.other		__nv_reservedSMEM_offset_0_alias,@"STO_CUDA_RESERVED_SHARED STV_DEFAULT"
__nv_reservedSMEM_offset_0_alias:
	.zero		0
	.zero		64


//--------------------- .nv.constant0._Z18layer_norm0_kernelPKfPfiii --------------------------
	.section	.nv.constant0._Z18layer_norm0_kernelPKfPfiii,"a",@progbits
	.sectionflags	@""
	.align	4
.nv.constant0._Z18layer_norm0_kernelPKfPfiii:
	.zero		924


//--------------------- SYMBOLS --------------------------

	.type		.nv.reservedSmem.offset0,@object
	.size		.nv.reservedSmem.offset0,0x4
	.type		.nv.reservedSmem.cap,@object
	.size		.nv.reservedSmem.cap,0x4
